def attn_fwd(
    Q,
    K,
    V,
    Out,
    Lse,
    sm_scale,
    stride_qz,
    stride_qh,
    stride_qm,
    stride_qk,
    stride_kz,
    stride_kh,
    stride_kn,
    stride_kk,
    stride_vz,
    stride_vh,
    stride_vn,
    stride_vk,
    stride_oz,
    stride_oh,
    stride_om,
    stride_ok,
    seqlen_q,
    seqlen_k,
    BLOCK_M: tl.constexpr,
    BLOCK_N: tl.constexpr,
    HEAD_DIM: tl.constexpr,
    CAUSAL: tl.constexpr,
):
    start_m = tl.program_id(0)
    off_hz = tl.program_id(1)
    q_off = off_hz * stride_qh
    k_off = off_hz * stride_kh
    v_off = off_hz * stride_vh
    offs_m = start_m * BLOCK_M + tl.arange(0, BLOCK_M)
    offs_d = tl.arange(0, HEAD_DIM)
    offs_n = tl.arange(0, BLOCK_N)
    q_ptrs = Q + q_off + offs_m[:, None] * stride_qm + offs_d[None, :] * stride_qk
    k_ptrs = K + k_off + offs_d[:, None] * stride_kk + offs_n[None, :] * stride_kn
    v_ptrs = V + v_off + offs_n[:, None] * stride_vn + offs_d[None, :] * stride_vk
    m_i = tl.full([BLOCK_M], float("-inf"), dtype=tl.float32)
    l_i = tl.zeros([BLOCK_M], dtype=tl.float32) + 1.0
    acc = tl.zeros([BLOCK_M, HEAD_DIM], dtype=tl.float32)
    q = tl.load(q_ptrs)
    acc, l_i, m_i = _attn_fwd_inner(
        acc,
        l_i,
        m_i,
        q,
        k_ptrs,
        v_ptrs,
        sm_scale,
        stride_kn,
        stride_vn,
        start_m,
        seqlen_k,
        BLOCK_M,
        BLOCK_N,
        HEAD_DIM,
        CAUSAL,
    )
    acc = acc / l_i[:, None]
    lse = m_i + tl.math.log2(l_i) / 1.4426950408889634
    o_ptrs = (
        Out
        + off_hz * stride_oh
        + offs_m[:, None] * stride_om
        + offs_d[None, :] * stride_ok
    )
    tl.store(o_ptrs, acc.to(Out.dtype.element_ty))
    tl.store(Lse + off_hz * seqlen_q + offs_m, lse)

# config = {"BLOCK_M": 128, "BLOCK_N": 64, "HEAD_DIM": 64, "arch": "sm_90", "causal": true, "dtype": "bf16", "num_stages": 2, "num_warps": 4}
# arch = sm_90


// ===== COMPILED SASS (sm_90a) =====

	.target	sm_90a

	.elftype	@"ET_EXEC"


//--------------------- .note.nv.tkinfo           --------------------------
	.section	.note.nv.tkinfo,"",@"SHT_NOTE"
	.sectionflags	@"SHF_NOTE_NV_TKINFO"
	.tkinfo
        /*0018*/ 	.word	0x00000002
        /*0030*/ 	.string	""
        /*0030*/ 	.string	"ptxas"
        /*0030*/ 	.string	"Cuda compilation tools, release 13.0, V13.0.88"
        /*0030*/ 	.string	"Build cuda_13.0.r13.0/compiler.36424714_0"
        /*0030*/ 	.string	"-v  -suppress-debug-info  -lineinfo  -arch sm_90a "



//--------------------- .note.nv.cuinfo           --------------------------
	.section	.note.nv.cuinfo,"",@"SHT_NOTE"
	.sectionflags	@"SHF_NOTE_NV_CUINFO"
        /*0018*/ 	.short	0x0002
        /*001a*/ 	.short	0x005a
        /*001c*/ 	.short	0x0082
	.zero		2


//--------------------- .nv.info                  --------------------------
	.section	.nv.info,"",@"SHT_CUDA_INFO"
	.align	4


	//----- nvinfo : EIATTR_REGCOUNT
	.align		4
        /*0000*/ 	.byte	0x04, 0x2f
        /*0002*/ 	.short	(.L_2 - .L_1)
	.align		4
.L_1:
        /*0004*/ 	.word	index@(attn_fwd)
        /*0008*/ 	.word	0x000000ff


	//----- nvinfo : EIATTR_FRAME_SIZE
	.align		4
.L_2:
        /*000c*/ 	.byte	0x04, 0x11
        /*000e*/ 	.short	(.L_4 - .L_3)
	.align		4
.L_3:
        /*0010*/ 	.word	index@(attn_fwd)
        /*0014*/ 	.word	0x00000120


	//----- nvinfo : EIATTR_MIN_STACK_SIZE
	.align		4
.L_4:
        /*0018*/ 	.byte	0x04, 0x12
        /*001a*/ 	.short	(.L_6 - .L_5)
	.align		4
.L_5:
        /*001c*/ 	.word	index@(attn_fwd)
        /*0020*/ 	.word	0x00000120
.L_6:


//--------------------- .nv.compat                --------------------------
	.section	.nv.compat,"",@"SHT_CUDA_COMPAT_INFO"
	.align	4
        /*0000*/ 	.byte	0x02, 0x09, 0x01, 0x00, 0x02, 0x02, 0x04, 0x00, 0x02, 0x05, 0x05, 0x00, 0x03, 0x07, 0x01, 0x01
        /*0010*/ 	.byte	0x02, 0x03, 0x00, 0x00, 0x02, 0x06, 0x01, 0x00, 0x04, 0x0b, 0x08, 0x00, 0x00, 0x00, 0x00, 0x00
        /*0020*/ 	.byte	0x00, 0x00, 0x00, 0x00


//--------------------- .nv.info.attn_fwd         --------------------------
	.section	.nv.info.attn_fwd,"",@"SHT_CUDA_INFO"
	.sectionflags	@""
	.align	4


	//----- nvinfo : EIATTR_CUDA_API_VERSION
	.align		4
        /*0000*/ 	.byte	0x04, 0x37
        /*0002*/ 	.short	(.L_8 - .L_7)
.L_7:
        /*0004*/ 	.word	0x00000082


	//----- nvinfo : EIATTR_KPARAM_INFO
	.align		4
.L_8:
        /*0008*/ 	.byte	0x04, 0x17
        /*000a*/ 	.short	(.L_10 - .L_9)
.L_9:
        /*000c*/ 	.word	0x00000000
        /*0010*/ 	.short	0x0019
        /*0012*/ 	.short	0x0080
        /*0014*/ 	.byte	0x00, 0xf4, 0x21, 0x00


	//----- nvinfo : EIATTR_KPARAM_INFO
	.align		4
.L_10:
        /*0018*/ 	.byte	0x04, 0x17
        /*001a*/ 	.short	(.L_12 - .L_11)
.L_11:
        /*001c*/ 	.word	0x00000000
        /*0020*/ 	.short	0x0018
        /*0022*/ 	.short	0x0078
        /*0024*/ 	.byte	0x00, 0xf4, 0x21, 0x00


	//----- nvinfo : EIATTR_KPARAM_INFO
	.align		4
.L_12:
        /*0028*/ 	.byte	0x04, 0x17
        /*002a*/ 	.short	(.L_14 - .L_13)
.L_13:
        /*002c*/ 	.word	0x00000000
        /*0030*/ 	.short	0x0017
        /*0032*/ 	.short	0x0070
        /*0034*/ 	.byte	0x00, 0xf0, 0x11, 0x00


	//----- nvinfo : EIATTR_KPARAM_INFO
	.align		4
.L_14:
        /*0038*/ 	.byte	0x04, 0x17
        /*003a*/ 	.short	(.L_16 - .L_15)
.L_15:
        /*003c*/ 	.word	0x00000000
        /*0040*/ 	.short	0x0016
        /*0042*/ 	.short	0x006c
        /*0044*/ 	.byte	0x00, 0xf0, 0x11, 0x00


	//----- nvinfo : EIATTR_KPARAM_INFO
	.align		4
.L_16:
        /*0048*/ 	.byte	0x04, 0x17
        /*004a*/ 	.short	(.L_18 - .L_17)
.L_17:
        /*004c*/ 	.word	0x00000000
        /*0050*/ 	.short	0x0015
        /*0052*/ 	.short	0x0068
        /*0054*/ 	.byte	0x00, 0xf0, 0x11, 0x00


	//----- nvinfo : EIATTR_KPARAM_INFO
	.align		4
.L_18:
        /*0058*/ 	.byte	0x04, 0x17
        /*005a*/ 	.short	(.L_20 - .L_19)
.L_19:
        /*005c*/ 	.word	0x00000000
        /*0060*/ 	.short	0x0014
        /*0062*/ 	.short	0x0064
        /*0064*/ 	.byte	0x00, 0xf0, 0x11, 0x00


	//----- nvinfo : EIATTR_KPARAM_INFO
	.align		4
.L_20:
        /*0068*/ 	.byte	0x04, 0x17
        /*006a*/ 	.short	(.L_22 - .L_21)
.L_21:
        /*006c*/ 	.word	0x00000000
        /*0070*/ 	.short	0x0013
        /*0072*/ 	.short	0x0060
        /*0074*/ 	.byte	0x00, 0xf0, 0x11, 0x00


	//----- nvinfo : EIATTR_KPARAM_INFO
	.align		4
.L_22:
        /*0078*/ 	.byte	0x04, 0x17
        /*007a*/ 	.short	(.L_24 - .L_23)
.L_23:
        /*007c*/ 	.word	0x00000000
        /*0080*/ 	.short	0x0012
        /*0082*/ 	.short	0x005c
        /*0084*/ 	.byte	0x00, 0xf0, 0x11, 0x00


	//----- nvinfo : EIATTR_KPARAM_INFO
	.align		4
.L_24:
        /*0088*/ 	.byte	0x04, 0x17
        /*008a*/ 	.short	(.L_26 - .L_25)
.L_25:
        /*008c*/ 	.word	0x00000000
        /*0090*/ 	.short	0x0011
        /*0092*/ 	.short	0x0058
        /*0094*/ 	.byte	0x00, 0xf0, 0x11, 0x00


	//----- nvinfo : EIATTR_KPARAM_INFO
	.align		4
.L_26:
        /*0098*/ 	.byte	0x04, 0x17
        /*009a*/ 	.short	(.L_28 - .L_27)
.L_27:
        /*009c*/ 	.word	0x00000000
        /*00a0*/ 	.short	0x0010
        /*00a2*/ 	.short	0x0054
        /*00a4*/ 	.byte	0x00, 0xf0, 0x11, 0x00


	//----- nvinfo : EIATTR_KPARAM_INFO
	.align		4
.L_28:
        /*00a8*/ 	.byte	0x04, 0x17
        /*00aa*/ 	.short	(.L_30 - .L_29)
.L_29:
        /*00ac*/ 	.word	0x00000000
        /*00b0*/ 	.short	0x000f
        /*00b2*/ 	.short	0x0050
        /*00b4*/ 	.byte	0x00, 0xf0, 0x11, 0x00


	//----- nvinfo : EIATTR_KPARAM_INFO
	.align		4
.L_30:
        /*00b8*/ 	.byte	0x04, 0x17
        /*00ba*/ 	.short	(.L_32 - .L_31)
.L_31:
        /*00bc*/ 	.word	0x00000000
        /*00c0*/ 	.short	0x000e
        /*00c2*/ 	.short	0x004c
        /*00c4*/ 	.byte	0x00, 0xf0, 0x11, 0x00


	//----- nvinfo : EIATTR_KPARAM_INFO
	.align		4
.L_32:
        /*00c8*/ 	.byte	0x04, 0x17
        /*00ca*/ 	.short	(.L_34 - .L_33)
.L_33:
        /*00cc*/ 	.word	0x00000000
        /*00d0*/ 	.short	0x000d
        /*00d2*/ 	.short	0x0048
        /*00d4*/ 	.byte	0x00, 0xf0, 0x11, 0x00


	//----- nvinfo : EIATTR_KPARAM_INFO
	.align		4
.L_34:
        /*00d8*/ 	.byte	0x04, 0x17
        /*00da*/ 	.short	(.L_36 - .L_35)
.L_35:
        /*00dc*/ 	.word	0x00000000
        /*00e0*/ 	.short	0x000c
        /*00e2*/ 	.short	0x0044
        /*00e4*/ 	.byte	0x00, 0xf0, 0x11, 0x00


	//----- nvinfo : EIATTR_KPARAM_INFO
	.align		4
.L_36:
        /*00e8*/ 	.byte	0x04, 0x17
        /*00ea*/ 	.short	(.L_38 - .L_37)
.L_37:
        /*00ec*/ 	.word	0x00000000
        /*00f0*/ 	.short	0x000b
        /*00f2*/ 	.short	0x0040
        /*00f4*/ 	.byte	0x00, 0xf0, 0x11, 0x00


	//----- nvinfo : EIATTR_KPARAM_INFO
	.align		4
.L_38:
        /*00f8*/ 	.byte	0x04, 0x17
        /*00fa*/ 	.short	(.L_40 - .L_39)
.L_39:
        /*00fc*/ 	.word	0x00000000
        /*0100*/ 	.short	0x000a
        /*0102*/ 	.short	0x003c
        /*0104*/ 	.byte	0x00, 0xf0, 0x11, 0x00


	//----- nvinfo : EIATTR_KPARAM_INFO
	.align		4
.L_40:
        /*0108*/ 	.byte	0x04, 0x17
        /*010a*/ 	.short	(.L_42 - .L_41)
.L_41:
        /*010c*/ 	.word	0x00000000
        /*0110*/ 	.short	0x0009
        /*0112*/ 	.short	0x0038
        /*0114*/ 	.byte	0x00, 0xf0, 0x11, 0x00


	//----- nvinfo : EIATTR_KPARAM_INFO
	.align		4
.L_42:
        /*0118*/ 	.byte	0x04, 0x17
        /*011a*/ 	.short	(.L_44 - .L_43)
.L_43:
        /*011c*/ 	.word	0x00000000
        /*0120*/ 	.short	0x0008
        /*0122*/ 	.short	0x0034
        /*0124*/ 	.byte	0x00, 0xf0, 0x11, 0x00


	//----- nvinfo : EIATTR_KPARAM_INFO
	.align		4
.L_44:
        /*0128*/ 	.byte	0x04, 0x17
        /*012a*/ 	.short	(.L_46 - .L_45)
.L_45:
        /*012c*/ 	.word	0x00000000
        /*0130*/ 	.short	0x0007
        /*0132*/ 	.short	0x0030
        /*0134*/ 	.byte	0x00, 0xf0, 0x11, 0x00


	//----- nvinfo : EIATTR_KPARAM_INFO
	.align		4
.L_46:
        /*0138*/ 	.byte	0x04, 0x17
        /*013a*/ 	.short	(.L_48 - .L_47)
.L_47:
        /*013c*/ 	.word	0x00000000
        /*0140*/ 	.short	0x0006
        /*0142*/ 	.short	0x002c
        /*0144*/ 	.byte	0x00, 0xf0, 0x11, 0x00


	//----- nvinfo : EIATTR_KPARAM_INFO
	.align		4
.L_48:
        /*0148*/ 	.byte	0x04, 0x17
        /*014a*/ 	.short	(.L_50 - .L_49)
.L_49:
        /*014c*/ 	.word	0x00000000
        /*0150*/ 	.short	0x0005
        /*0152*/ 	.short	0x0028
        /*0154*/ 	.byte	0x00, 0xf0, 0x11, 0x00


	//----- nvinfo : EIATTR_KPARAM_INFO
	.align		4
.L_50:
        /*0158*/ 	.byte	0x04, 0x17
        /*015a*/ 	.short	(.L_52 - .L_51)
.L_51:
        /*015c*/ 	.word	0x00000000
        /*0160*/ 	.short	0x0004
        /*0162*/ 	.short	0x0020
        /*0164*/ 	.byte	0x00, 0xf4, 0x21, 0x00


	//----- nvinfo : EIATTR_KPARAM_INFO
	.align		4
.L_52:
        /*0168*/ 	.byte	0x04, 0x17
        /*016a*/ 	.short	(.L_54 - .L_53)
.L_53:
        /*016c*/ 	.word	0x00000000
        /*0170*/ 	.short	0x0003
        /*0172*/ 	.short	0x0018
        /*0174*/ 	.byte	0x00, 0xf4, 0x21, 0x00


	//----- nvinfo : EIATTR_KPARAM_INFO
	.align		4
.L_54:
        /*0178*/ 	.byte	0x04, 0x17
        /*017a*/ 	.short	(.L_56 - .L_55)
.L_55:
        /*017c*/ 	.word	0x00000000
        /*0180*/ 	.short	0x0002
        /*0182*/ 	.short	0x0010
        /*0184*/ 	.byte	0x00, 0xf4, 0x21, 0x00


	//----- nvinfo : EIATTR_KPARAM_INFO
	.align		4
.L_56:
        /*0188*/ 	.byte	0x04, 0x17
        /*018a*/ 	.short	(.L_58 - .L_57)
.L_57:
        /*018c*/ 	.word	0x00000000
        /*0190*/ 	.short	0x0001
        /*0192*/ 	.short	0x0008
        /*0194*/ 	.byte	0x00, 0xf4, 0x21, 0x00


	//----- nvinfo : EIATTR_KPARAM_INFO
	.align		4
.L_58:
        /*0198*/ 	.byte	0x04, 0x17
        /*019a*/ 	.short	(.L_60 - .L_59)
.L_59:
        /*019c*/ 	.word	0x00000000
        /*01a0*/ 	.short	0x0000
        /*01a2*/ 	.short	0x0000
        /*01a4*/ 	.byte	0x00, 0xf4, 0x21, 0x00


	//----- nvinfo : EIATTR_SPARSE_MMA_MASK
	.align		4
.L_60:
        /*01a8*/ 	.byte	0x03, 0x50
        /*01aa*/ 	.short	0x0000


	//----- nvinfo : EIATTR_MAXREG_COUNT
	.align		4
        /*01ac*/ 	.byte	0x03, 0x1b
        /*01ae*/ 	.short	0x00ff


	//----- nvinfo : EIATTR_NUM_BARRIERS
	.align		4
        /*01b0*/ 	.byte	0x02, 0x4c
        /*01b2*/ 	.byte	0x01
	.zero		1


	//----- nvinfo : EIATTR_ANNOTATIONS
	.align		4
        /*01b4*/ 	.byte	0x04, 0x55
        /*01b6*/ 	.short	(.L_62 - .L_61)


	//   ....[0]....
.L_61:
        /*01b8*/ 	.word	0x00000001
        /*01bc*/ 	.byte	0xe0, 0x1d, 0x00, 0x00, 0x01, 0x00, 0x00, 0x00, 0x20, 0x1e, 0x00, 0x00, 0x01, 0x00, 0x00, 0x00
        /* <DEDUP_REMOVED lines=34> */
        /*03ec*/ 	.byte	0xa0, 0x34, 0x00, 0x00, 0x01, 0x00, 0x00, 0x00, 0xb0, 0x34, 0x00, 0x00


	//----- nvinfo : EIATTR_MERCURY_ISA_VERSION
	.align		4
.L_62:
        /*03f8*/ 	.byte	0x03, 0x5f
        /*03fa*/ 	.short	0x0101


	//----- nvinfo : EIATTR_COOP_GROUP_MASK_REGIDS
	.align		4
        /*03fc*/ 	.byte	0x04, 0x29
        /*03fe*/ 	.short	(.L_64 - .L_63)


	//   ....[0]....
.L_63:
        /*0400*/ 	.word	0xffffffff


	//   ....[1]....
        /*0404*/ 	.word	0xffffffff


	//   ....[2]....
        /*0408*/ 	.word	0xffffffff


	//   ....[3]....
        /*040c*/ 	.word	0xffffffff


	//   ....[4]....
        /*0410*/ 	.word	0xffffffff


	//   ....[5]....
        /*0414*/ 	.word	0xffffffff


	//   ....[6]....
        /*0418*/ 	.word	0xffffffff


	//   ....[7]....
        /*041c*/ 	.word	0xffffffff


	//   ....[8]....
        /*0420*/ 	.word	0xffffffff


	//   ....[9]....
        /*0424*/ 	.word	0xffffffff


	//   ....[10]....
        /*0428*/ 	.word	0xffffffff


	//   ....[11]....
        /*042c*/ 	.word	0xffffffff


	//   ....[12]....
        /*0430*/ 	.word	0xffffffff


	//   ....[13]....
        /*0434*/ 	.word	0xffffffff


	//   ....[14]....
        /*0438*/ 	.word	0xffffffff


	//   ....[15]....
        /*043c*/ 	.word	0xffffffff


	//----- nvinfo : EIATTR_COOP_GROUP_INSTR_OFFSETS
	.align		4
.L_64:
        /*0440*/ 	.byte	0x04, 0x28
        /*0442*/ 	.short	(.L_66 - .L_65)


	//   ....[0]....
.L_65:
        /*0444*/ 	.word	0x00004e30


	//   ....[1]....
        /*0448*/ 	.word	0x00004ea0


	//   ....[2]....
        /*044c*/ 	.word	0x000052f0


	//   ....[3]....
        /*0450*/ 	.word	0x000053f0


	//   ....[4]....
        /*0454*/ 	.word	0x000056b0


	//   ....[5]....
        /*0458*/ 	.word	0x000057c0


	//   ....[6]....
        /*045c*/ 	.word	0x00005b60


	//   ....[7]....
        /*0460*/ 	.word	0x00005b80


	//   ....[8]....
        /*0464*/ 	.word	0x00006f70


	//   ....[9]....
        /*0468*/ 	.word	0x00006f80


	//   ....[10]....
        /*046c*/ 	.word	0x00006f90


	//   ....[11]....
        /*0470*/ 	.word	0x00006fa0


	//   ....[12]....
        /*0474*/ 	.word	0x00007000


	//   ....[13]....
        /*0478*/ 	.word	0x00007020


	//   ....[14]....
        /*047c*/ 	.word	0x00007030


	//   ....[15]....
        /*0480*/ 	.word	0x00007050


	//----- nvinfo : EIATTR_EXIT_INSTR_OFFSETS
	.align		4
.L_66:
        /*0484*/ 	.byte	0x04, 0x1c
        /*0486*/ 	.short	(.L_68 - .L_67)


	//   ....[0]....
.L_67:
        /*0488*/ 	.word	0x0000a550


	//----- nvinfo : EIATTR_REQNTID
	.align		4
.L_68:
        /*048c*/ 	.byte	0x04, 0x10
        /*048e*/ 	.short	(.L_70 - .L_69)
.L_69:
        /*0490*/ 	.word	0x00000080
        /*0494*/ 	.word	0x00000001
        /*0498*/ 	.word	0x00000001


	//----- nvinfo : EIATTR_CBANK_PARAM_SIZE
	.align		4
.L_70:
        /*049c*/ 	.byte	0x03, 0x19
        /*049e*/ 	.short	0x0088


	//----- nvinfo : EIATTR_PARAM_CBANK
	.align		4
        /*04a0*/ 	.byte	0x04, 0x0a
        /*04a2*/ 	.short	(.L_72 - .L_71)
	.align		4
.L_71:
        /*04a4*/ 	.word	index@(.nv.constant0.attn_fwd)
        /*04a8*/ 	.short	0x0210
        /*04aa*/ 	.short	0x0088


	//----- nvinfo : EIATTR_SW_WAR
	.align		4
.L_72:
        /*04ac*/ 	.byte	0x04, 0x36
        /*04ae*/ 	.short	(.L_74 - .L_73)
.L_73:
        /*04b0*/ 	.word	0x00000008
.L_74:


//--------------------- .nv.callgraph             --------------------------
	.section	.nv.callgraph,"",@"SHT_CUDA_CALLGRAPH"
	.align	4
	.sectionentsize	8
	.align		4
        /*0000*/ 	.word	0x00000000
	.align		4
        /*0004*/ 	.word	0xffffffff
	.align		4
        /*0008*/ 	.word	0x00000000
	.align		4
        /*000c*/ 	.word	0xfffffffe
	.align		4
        /*0010*/ 	.word	0x00000000
	.align		4
        /*0014*/ 	.word	0xfffffffd
	.align		4
        /*0018*/ 	.word	0x00000000
	.align		4
        /*001c*/ 	.word	0xfffffffc


//--------------------- .nv.constant4             --------------------------
	.section	.nv.constant4,"a",@progbits
	.align	8
	.align		8
.nv.constant4:
        /*0000*/ 	.dword	_$_str


//--------------------- .text.attn_fwd            --------------------------
	.section	.text.attn_fwd,"ax",@progbits
	.align	128
        .global         attn_fwd
        .type           attn_fwd,@function
        .size           attn_fwd,(.L_x_3 - attn_fwd)
        .other          attn_fwd,@"STO_CUDA_ENTRY STV_DEFAULT"
attn_fwd:
.text.attn_fwd:
[----:B------:R-:W0:Y:S08]  /*0000*/  LDC R1, c[0x0][0x28] ;  /* 0x00000a00ff017b82 */ /* 0x000e300000000800 */
[----:B------:R-:W1:Y:S01]  /*0010*/  S2UR UR6, SR_CTAID.X ;  /* 0x00000000000679c3 */ /* 0x000e620000002500 */
[----:B------:R-:W2:Y:S01]  /*0020*/  S2R R0, SR_TID.X ;  /* 0x0000000000007919 */ /* 0x000ea20000002100 */
[----:B------:R-:W-:Y:S01]  /*0030*/  ULDC.64 UR4, c[0x0][0x240] ;  /* 0x0000900000047ab9 */ /* 0x000fe20000000a00 */
[----:B------:R-:W-:Y:S01]  /*0040*/  ULDC.64 UR44, c[0x0][0x208] ;  /* 0x00008200002c7ab9 */ /* 0x000fe20000000a00 */
[----:B0-----:R-:W-:-:S04]  /*0050*/  VIADD R1, R1, 0xfffffee0 ;  /* 0xfffffee001017836 */ /* 0x001fc80000000000 */
[----:B------:R-:W0:Y:S08]  /*0060*/  S2UR UR18, SR_CTAID.Y ;  /* 0x00000000001279c3 */ /* 0x000e300000002600 */
[----:B------:R-:W3:Y:S01]  /*0070*/  LDC.64 R6, c[0x0][0x210] ;  /* 0x00008400ff067b82 */ /* 0x000ee20000000a00 */
[----:B-1----:R-:W-:-:S07]  /*0080*/  USHF.L.U32 UR6, UR6, 0x7, URZ ;  /* 0x0000000706067899 */ /* 0x002fce000800063f */
[----:B------:R-:W1:Y:S01]  /*0090*/  LDC R145, c[0x0][0x248] ;  /* 0x00009200ff917b82 */ /* 0x000e620000000800 */
[----:B------:R-:W-:Y:S01]  /*00a0*/  IMAD.U32 R3, RZ, RZ, UR6 ;  /* 0x00000006ff037e24 */ /* 0x000fe2000f8e00ff */
[----:B0-----:R-:W-:-:S04]  /*00b0*/  UIMAD UR4, UR18, UR4, URZ ;  /* 0x00000004120472a4 */ /* 0x001fc8000f8e023f */
[----:B--2---:R-:W-:Y:S01]  /*00c0*/  LOP3.LUT R2, R3, 0x7f, R0, 0xf8, !PT ;  /* 0x0000007f03027812 */ /* 0x004fe200078ef800 */
[----:B------:R-:W-:-:S04]  /*00d0*/  USHF.L.U32 UR7, UR4, 0x1, URZ ;  /* 0x0000000104077899 */ /* 0x000fc8000800063f */
[----:B------:R-:W-:Y:S01]  /*00e0*/  IMAD R2, R2, UR5, RZ ;  /* 0x0000000502027c24 */ /* 0x000fe2000f8e02ff */
[----:B------:R-:W-:-:S03]  /*00f0*/  UIMAD.WIDE UR4, UR4, 0x2, URZ ;  /* 0x00000002040478a5 */ /* 0x000fc6000f8e023f */
[C---:B------:R-:W-:Y:S02]  /*0100*/  IMAD.SHL.U32 R3, R2.reuse, 0x2, RZ ;  /* 0x0000000202037824 */ /* 0x040fe400078e00ff */
[----:B------:R-:W-:-:S03]  /*0110*/  IMAD.HI R4, R2, 0x2, RZ ;  /* 0x0000000202047827 */ /* 0x000fc600078e02ff */
[----:B---3--:R-:W-:Y:S01]  /*0120*/  IADD3 R2, P0, P1, R3, UR7, R6 ;  /* 0x0000000703027c10 */ /* 0x008fe2000f91e006 */
[C---:B-1----:R-:W-:Y:S02]  /*0130*/  IMAD.SHL.U32 R15, R145.reuse, 0x10, RZ ;  /* 0x00000010910f7824 */ /* 0x042fe400078e00ff */
[C---:B------:R-:W-:Y:S01]  /*0140*/  IMAD R23, R145.reuse, 0x14, RZ ;  /* 0x0000001491177824 */ /* 0x040fe200078e02ff */
[----:B------:R-:W-:Y:S01]  /*0150*/  IADD3.X R3, R4, UR5, R7, P0, P1 ;  /* 0x0000000504037c10 */ /* 0x000fe200087e2407 */
[C---:B------:R-:W-:Y:S01]  /*0160*/  IMAD.SHL.U32 R11, R145.reuse, 0x8, RZ ;  /* 0x00000008910b7824 */ /* 0x040fe200078e00ff */
[CC--:B------:R-:W-:Y:S01]  /*0170*/  LEA R14, P3, R145.reuse, R2.reuse, 0x5 ;  /* 0x00000002910e7211 */ /* 0x0c0fe200078628ff */
[C---:B------:R-:W-:Y:S01]  /*0180*/  IMAD R21, R145.reuse, 0xa, RZ ;  /* 0x0000000a91157824 */ /* 0x040fe200078e02ff */
[CC--:B------:R-:W-:Y:S01]  /*0190*/  LEA R10, P2, R145.reuse, R2.reuse, 0x4 ;  /* 0x00000002910a7211 */ /* 0x0c0fe200078420ff */
[----:B------:R-:W-:Y:S01]  /*01a0*/  IMAD R9, R145, 0x6, RZ ;  /* 0x0000000691097824 */ /* 0x000fe200078e02ff */
[-C--:B------:R-:W-:Y:S01]  /*01b0*/  LEA.HI.X.SX32 R15, R15, R3.reuse, 0x1, P3 ;  /* 0x000000030f0f7211 */ /* 0x080fe200018f0eff */
[----:B------:R-:W-:Y:S01]  /*01c0*/  IMAD R19, R145, 0x50, RZ ;  /* 0x0000005091137824 */ /* 0x000fe200078e02ff */
[-C--:B------:R-:W-:Y:S01]  /*01d0*/  IADD3 R20, P3, R23, R2.reuse, RZ ;  /* 0x0000000217147210 */ /* 0x080fe20007f7e0ff */
[C---:B------:R-:W-:Y:S01]  /*01e0*/  IMAD R5, R145.reuse, 0x5, RZ ;  /* 0x0000000591057824 */ /* 0x040fe200078e02ff */
[C---:B------:R-:W-:Y:S01]  /*01f0*/  SHF.L.U32 R17, R145.reuse, 0x5, RZ ;  /* 0x0000000591117819 */ /* 0x040fe200000006ff */
[C---:B------:R-:W-:Y:S01]  /*0200*/  IMAD R31, R145.reuse, 0x28, RZ ;  /* 0x00000028911f7824 */ /* 0x040fe200078e02ff */
[CC--:B------:R-:W-:Y:S01]  /*0210*/  LEA R16, P1, R145.reuse, R2.reuse, 0x6 ;  /* 0x0000000291107211 */ /* 0x0c0fe200078230ff */
[----:B------:R-:W-:Y:S01]  /*0220*/  IMAD R67, R145, 0x60, RZ ;  /* 0x0000006091437824 */ /* 0x000fe200078e02ff */
[-C--:B------:R-:W-:Y:S01]  /*0230*/  LEA.HI.X.SX32 R11, R11, R3.reuse, 0x1, P2 ;  /* 0x000000030b0b7211 */ /* 0x080fe200010f0eff */
[----:B------:R-:W-:Y:S01]  /*0240*/  IMAD R33, R145, 0x42, RZ ;  /* 0x0000004291217824 */ /* 0x000fe200078e02ff */
[-C--:B------:R-:W-:Y:S01]  /*0250*/  IADD3 R18, P2, R21, R2.reuse, RZ ;  /* 0x0000000215127210 */ /* 0x080fe20007f5e0ff */
[----:B------:R-:W-:Y:S01]  /*0260*/  IMAD R7, R145, 0x3, RZ ;  /* 0x0000000391077824 */ /* 0x000fe200078e02ff */
[-C--:B------:R-:W-:Y:S01]  /*0270*/  LEA.HI.X.SX32 R21, R21, R3.reuse, 0x1, P3 ;  /* 0x0000000315157211 */ /* 0x080fe200018f0eff */
[----:B------:R-:W-:Y:S01]  /*0280*/  IMAD R45, R145, 0x30, RZ ;  /* 0x00000030912d7824 */ /* 0x000fe200078e02ff */
[-C--:B------:R-:W-:Y:S01]  /*0290*/  IADD3 R32, P3, R9, R2.reuse, RZ ;  /* 0x0000000209207210 */ /* 0x080fe20007f7e0ff */
        /* <DEDUP_REMOVED lines=10> */
[----:B------:R-:W-:Y:S01]  /*0340*/  IMAD.SHL.U32 R25, R145, 0x2, RZ ;  /* 0x0000000291197824 */ /* 0x000fe200078e00ff */
[-C--:B------:R-:W-:Y:S01]  /*0350*/  IADD3 R24, P2, R33, R2.reuse, RZ ;  /* 0x0000000221187210 */ /* 0x080fe20007f5e0ff */
[----:B------:R-:W-:Y:S01]  /*0360*/  IMAD R41, R145, 0xe, RZ ;  /* 0x0000000e91297824 */ /* 0x000fe200078e02ff */
[-C--:B------:R-:W-:Y:S01]  /*0370*/  LEA.HI.X.SX32 R33, R7, R3.reuse, 0x1, P3 ;  /* 0x0000000307217211 */ /* 0x080fe200018f0eff */
[----:B------:R-:W-:Y:S01]  /*0380*/  IMAD R79, R145, 0x7e, RZ ;  /* 0x0000007e914f7824 */ /* 0x000fe200078e02ff */
[-C--:B------:R-:W-:Y:S01]  /*0390*/  IADD3 R34, P3, R45, R2.reuse, RZ ;  /* 0x000000022d227210 */ /* 0x080fe20007f7e0ff */
[----:B------:R-:W-:Y:S01]  /*03a0*/  IMAD R53, R145, 0x12, RZ ;  /* 0x0000001291357824 */ /* 0x000fe200078e02ff */
[-C--:B------:R-:W-:Y:S01]  /*03b0*/  LEA.HI.X.SX32 R23, R23, R3.reuse, 0x1, P1 ;  /* 0x0000000317177211 */ /* 0x080fe200008f0eff */
        /* <DEDUP_REMOVED lines=24> */
[C---:B------:R-:W-:Y:S01]  /*0540*/  IMAD R109, R145.reuse, 0x2a, RZ ;  /* 0x0000002a916d7824 */ /* 0x040fe200078e02ff */
[CC--:B------:R-:W-:Y:S01]  /*0550*/  LEA R78, P6, R145.reuse, R2.reuse, 0x2 ;  /* 0x00000002914e7211 */ /* 0x0c0fe200078c10ff */
[----:B------:R-:W-:Y:S01]  /*0560*/  IMAD R61, R145, 0x44, RZ ;  /* 0x00000044913d7824 */ /* 0x000fe200078e02ff */
[-C--:B------:R-:W-:Y:S01]  /*0570*/  LEA.HI.X.SX32 R29, R29, R3.reuse, 0x1, P0 ;  /* 0x000000031d1d7211 */ /* 0x080fe200000f0eff */
[----:B------:R-:W-:Y:S01]  /*0580*/  IMAD R47, R145, 0xd, RZ ;  /* 0x0000000d912f7824 */ /* 0x000fe200078e02ff */
[-C--:B------:R-:W-:Y:S01]  /*0590*/  IADD3 R44, P0, R41, R2.reuse, RZ ;  /* 0x00000002292c7210 */ /* 0x080fe20007f1e0ff */
[----:B------:R-:W-:Y:S01]  /*05a0*/  IMAD R63, R145, 0x46, RZ ;  /* 0x00000046913f7824 */ /* 0x000fe200078e02ff */
[-C--:B------:R-:W-:Y:S01]  /*05b0*/  IADD3 R12, P4, R79, R2.reuse, RZ ;  /* 0x000000024f0c7210 */ /* 0x080fe20007f9e0ff */
[C---:B------:R-:W-:Y:S01]  /*05c0*/  IMAD R99, R145.reuse, 0x24, RZ ;  /* 0x0000002491637824 */ /* 0x040fe200078e02ff */
[CC--:B------:R-:W-:Y:S01]  /*05d0*/  LEA.HI.X.SX32 R81, R145.reuse, R3.reuse, 0x1, P5 ;  /* 0x0000000391517211 */ /* 0x0c0fe200028f0eff */
[----:B------:R-:W-:Y:S01]  /*05e0*/  IMAD R59, R145, 0x13, RZ ;  /* 0x00000013913b7824 */ /* 0x000fe200078e02ff */
        /* <DEDUP_REMOVED lines=101> */
[----:B------:R0:W2:Y:S01]  /*0c40*/  LDG.E.U16 R116, desc[UR44][R2.64] ;  /* 0x0000002c02747981 */ /* 0x0000a2000c1e1500 */
[-C--:B------:R-:W-:Y:S01]  /*0c50*/  LEA.HI.X.SX32 R75, R89, R3.reuse, 0x1, P4 ;  /* 0x00000003594b7211 */ /* 0x080fe200020f0eff */
[----:B------:R-:W-:Y:S01]  /*0c60*/  IMAD R135, R145, 0x37, RZ ;  /* 0x0000003791877824 */ /* 0x000fe200078e02ff */
[----:B------:R-:W-:Y:S01]  /*0c70*/  LEA.HI.X.SX32 R39, R99, R3, 0x1, P3 ;  /* 0x0000000363277211 */ /* 0x000fe200018f0eff */
[----:B------:R-:W3:Y:S01]  /*0c80*/  LDG.E.U16 R10, desc[UR44][R10.64] ;  /* 0x0000002c0a0a7981 */ /* 0x000ee2000c1e1500 */
[----:B------:R-:W-:-:S02]  /*0c90*/  IADD3 R122, P2, R165, R2, RZ ;  /* 0x00000002a57a7210 */ /* 0x000fc40007f5e0ff */
[-C--:B------:R-:W-:Y:S01]  /*0ca0*/  IADD3 R86, P4, R147, R2.reuse, RZ ;  /* 0x0000000293567210 */ /* 0x080fe20007f9e0ff */
[----:B------:R-:W4:Y:S01]  /*0cb0*/  LDG.E.U16 R14, desc[UR44][R14.64] ;  /* 0x0000002c0e0e7981 */ /* 0x000f22000c1e1500 */
[-C--:B------:R-:W-:Y:S02]  /*0cc0*/  IADD3 R96, P3, R157, R2.reuse, RZ ;  /* 0x000000029d607210 */ /* 0x080fe40007f7e0ff */
[-C--:B------:R-:W-:Y:S01]  /*0cd0*/  LEA.HI.X.SX32 R99, R113, R3.reuse, 0x1, P0 ;  /* 0x0000000371637211 */ /* 0x080fe200000f0eff */
[----:B------:R-:W5:Y:S01]  /*0ce0*/  LDG.E.U16 R16, desc[UR44][R16.64] ;  /* 0x0000002c10107981 */ /* 0x000f62000c1e1500 */
[-C--:B------:R-:W-:Y:S02]  /*0cf0*/  LEA.HI.X.SX32 R89, R105, R3.reuse, 0x1, P5 ;  /* 0x0000000369597211 */ /* 0x080fe400028f0eff */
[-C--:B------:R-:W-:Y:S01]  /*0d00*/  IADD3 R112, P0, R169, R2.reuse, RZ ;  /* 0x00000002a9707210 */ /* 0x080fe20007f1e0ff */
[----:B------:R-:W5:Y:S01]  /*0d10*/  LDG.E.U16 R34, desc[UR44][R34.64] ;  /* 0x0000002c22227981 */ /* 0x000f62000c1e1500 */
[-C--:B------:R-:W-:Y:S01]  /*0d20*/  LEA.HI.X.SX32 R95, R117, R3.reuse, 0x1, P6 ;  /* 0x00000003755f7211 */ /* 0x080fe200030f0eff */
[----:B------:R-:W-:Y:S01]  /*0d30*/  IMAD R117, R145, 0x3d, RZ ;  /* 0x0000003d91757824 */ /* 0x000fe200078e02ff */
[----:B------:R-:W-:Y:S01]  /*0d40*/  IADD3 R92, P5, R163, R2, RZ ;  /* 0x00000002a35c7210 */ /* 0x000fe20007fbe0ff */
[----:B------:R-:W5:Y:S01]  /*0d50*/  LDG.E.U16 R6, desc[UR44][R6.64] ;  /* 0x0000002c06067981 */ /* 0x000f62000c1e1500 */
[----:B------:R-:W-:-:S02]  /*0d60*/  LEA.HI.X.SX32 R101, R109, R3, 0x1, P1 ;  /* 0x000000036d657211 */ /* 0x000fc400008f0eff */
[-C--:B------:R-:W-:Y:S01]  /*0d70*/  IADD3 R106, P6, R173, R2.reuse, RZ ;  /* 0x00000002ad6a7210 */ /* 0x080fe20007fde0ff */
[----:B------:R-:W5:Y:S01]  /*0d80*/  LDG.E.U16 R8, desc[UR44][R8.64] ;  /* 0x0000002c08087981 */ /* 0x000f62000c1e1500 */
[-C--:B------:R-:W-:Y:S02]  /*0d90*/  IADD3 R120, P1, R167, R2.reuse, RZ ;  /* 0x00000002a7787210 */ /* 0x080fe40007f3e0ff */
[-C--:B------:R-:W-:Y:S01]  /*0da0*/  LEA.HI.X.SX32 R123, R123, R3.reuse, 0x1, P2 ;  /* 0x000000037b7b7211 */ /* 0x080fe200010f0eff */
[----:B------:R-:W5:Y:S01]  /*0db0*/  LDG.E.U16 R80, desc[UR44][R80.64] ;  /* 0x0000002c50507981 */ /* 0x000f62000c1e1500 */
[-C--:B------:R-:W-:Y:S02]  /*0dc0*/  LEA.HI.X.SX32 R87, R103, R3.reuse, 0x1, P4 ;  /* 0x0000000367577211 */ /* 0x080fe400020f0eff */
[----:B------:R-:W-:Y:S01]  /*0dd0*/  LEA.HI.X.SX32 R97, R115, R3, 0x1, P3 ;  /* 0x0000000373617211 */ /* 0x000fe200018f0eff */
[----:B------:R-:W-:Y:S01]  /*0de0*/  IMAD R115, R145, 0x3b, RZ ;  /* 0x0000003b91737824 */ /* 0x000fe200078e02ff */
[-C--:B------:R-:W-:Y:S01]  /*0df0*/  IADD3 R124, P2, R179, R2.reuse, RZ ;  /* 0x00000002b37c7210 */ /* 0x080fe20007f5e0ff */
[----:B------:R-:W5:Y:S01]  /*0e00*/  LDG.E.U16 R56, desc[UR44][R56.64] ;  /* 0x0000002c38387981 */ /* 0x000f62000c1e1500 */
[----:B------:R-:W-:-:S02]  /*0e10*/  IADD3 R90, P4, R161, R2, RZ ;  /* 0x00000002a15a7210 */ /* 0x000fc40007f9e0ff */
[-C--:B------:R-:W-:Y:S01]  /*0e20*/  IADD3 R108, P3, R171, R2.reuse, RZ ;  /* 0x00000002ab6c7210 */ /* 0x080fe20007f7e0ff */
[----:B------:R-:W5:Y:S01]  /*0e30*/  LDG.E.U16 R48, desc[UR44][R48.64] ;  /* 0x0000002c30307981 */ /* 0x000f62000c1e1500 */
[-C--:B------:R-:W-:Y:S02]  /*0e40*/  LEA.HI.X.SX32 R113, R127, R3.reuse, 0x1, P0 ;  /* 0x000000037f717211 */ /* 0x080fe400000f0eff */
[-C--:B------:R-:W-:Y:S01]  /*0e50*/  LEA.HI.X.SX32 R93, R121, R3.reuse, 0x1, P5 ;  /* 0x00000003795d7211 */ /* 0x080fe200028f0eff */
[----:B------:R-:W5:Y:S01]  /*0e60*/  LDG.E.U16 R46, desc[UR44][R46.64] ;  /* 0x0000002c2e2e7981 */ /* 0x000f62000c1e1500 */
[----:B------:R-:W-:Y:S02]  /*0e70*/  IADD3 R128, P0, R183, R2, RZ ;  /* 0x00000002b7807210 */ /* 0x000fe40007f1e0ff */
[-C--:B------:R-:W-:Y:S01]  /*0e80*/  LEA.HI.X.SX32 R107, R131, R3.reuse, 0x1, P6 ;  /* 0x00000003836b7211 */ /* 0x080fe200030f0eff */
        /* <DEDUP_REMOVED lines=9> */
[----:B------:R-:W5:Y:S01]  /*0f20*/  LDG.E.U16 R124, desc[UR44][R124.64] ;  /* 0x0000002c7c7c7981 */ /* 0x000f62000c1e1500 */
[----:B------:R-:W-:-:S02]  /*0f30*/  IADD3 R104, P4, R175, R2, RZ ;  /* 0x00000002af687210 */ /* 0x000fc40007f9e0ff */
[-C--:B------:R-:W-:Y:S01]  /*0f40*/  IADD3 R118, P3, R185, R2.reuse, RZ ;  /* 0x00000002b9767210 */ /* 0x080fe20007f7e0ff */
[----:B------:R-:W5:Y:S01]  /*0f50*/  LDG.E.U16 R20, desc[UR44][R20.64] ;  /* 0x0000002c14147981 */ /* 0x000f62000c1e1500 */
[-C--:B------:R-:W-:Y:S02]  /*0f60*/  LEA.HI.X.SX32 R129, R115, R3.reuse, 0x1, P0 ;  /* 0x0000000373817211 */ /* 0x080fe400000f0eff */
[-C--:B------:R-:W-:Y:S01]  /*0f70*/  LEA.HI.X.SX32 R115, R117, R3.reuse, 0x1, P6 ;  /* 0x0000000375737211 */ /* 0x080fe200030f0eff */
[----:B------:R-:W5:Y:S01]  /*0f80*/  LDG.E.U16 R78, desc[UR44][R78.64] ;  /* 0x0000002c4e4e7981 */ /* 0x000f62000c1e1500 */
[-C--:B------:R-:W-:Y:S02]  /*0f90*/  LEA.HI.X.SX32 R127, R139, R3.reuse, 0x1, P1 ;  /* 0x000000038b7f7211 */ /* 0x080fe400008f0eff */
[----:B------:R-:W-:Y:S01]  /*0fa0*/  IADD3 R102, P5, R177, R2, RZ ;  /* 0x00000002b1667210 */ /* 0x000fe20007fbe0ff */
[----:B------:R1:W5:Y:S01]  /*0fb0*/  LDG.E.U16 R117, desc[UR44][R4.64] ;  /* 0x0000002c04757981 */ /* 0x000362000c1e1500 */
[----:B------:R-:W-:-:S02]  /*0fc0*/  LEA.HI.X.SX32 R105, R133, R3, 0x1, P4 ;  /* 0x0000000385697211 */ /* 0x000fc400020f0eff */
[-C--:B------:R-:W-:Y:S01]  /*0fd0*/  LEA.HI.X.SX32 R119, R141, R3.reuse, 0x1, P3 ;  /* 0x000000038d777211 */ /* 0x080fe200018f0eff */
[----:B------:R-:W5:Y:S01]  /*0fe0*/  LDG.E.U16 R64, desc[UR44][R64.64] ;  /* 0x0000002c40407981 */ /* 0x000f62000c1e1500 */
[----:B0-----:R-:W-:Y:S02]  /*0ff0*/  IADD3 R2, P4, R189, R2, RZ ;  /* 0x00000002bd027210 */ /* 0x001fe40007f9e0ff */
[-C--:B------:R-:W-:Y:S01]  /*1000*/  LEA.HI.X.SX32 R103, R135, R3.reuse, 0x1, P5 ;  /* 0x0000000387677211 */ /* 0x080fe200028f0eff */
[----:B------:R-:W5:Y:S01]  /*1010*/  LDG.E.U16 R68, desc[UR44][R68.64] ;  /* 0x0000002c44447981 */ /* 0x000f62000c1e1500 */
[----:B------:R-:W-:-:S03]  /*1020*/  LEA.HI.X.SX32 R3, R143, R3, 0x1, P4 ;  /* 0x000000038f037211 */ /* 0x000fc600020f0eff */
[----:B------:R-:W5:Y:S04]  /*1030*/  LDG.E.U16 R26, desc[UR44][R26.64] ;  /* 0x0000002c1a1a7981 */ /* 0x000f68000c1e1500 */
        /* <DEDUP_REMOVED lines=34> */
[----:B------:R0:W5:Y:S04]  /*1260*/  LDG.E.U16 R2, desc[UR44][R2.64] ;  /* 0x0000002c02027981 */ /* 0x000168000c1e1500 */
[----:B------:R-:W5:Y:S04]  /*1270*/  LDG.E.U16 R44, desc[UR44][R44.64] ;  /* 0x0000002c2c2c7981 */ /* 0x000f68000c1e1500 */
[----:B------:R-:W5:Y:S04]  /*1280*/  LDG.E.U16 R54, desc[UR44][R54.64] ;  /* 0x0000002c36367981 */ /* 0x000f68000c1e1500 */
[----:B------:R-:W5:Y:S04]  /*1290*/  LDG.E.U16 R50, desc[UR44][R50.64] ;  /* 0x0000002c32327981 */ /* 0x000f68000c1e1500 */
[----:B------:R-:W5:Y:S04]  /*12a0*/  LDG.E.U16 R82, desc[UR44][R82.64] ;  /* 0x0000002c52527981 */ /* 0x000f68000c1e1500 */
[----:B------:R-:W5:Y:S04]  /*12b0*/  LDG.E.U16 R88, desc[UR44][R88.64] ;  /* 0x0000002c58587981 */ /* 0x000f68000c1e1500 */
[----:B------:R-:W5:Y:S04]  /*12c0*/  LDG.E.U16 R92, desc[UR44][R92.64] ;  /* 0x0000002c5c5c7981 */ /* 0x000f68000c1e1500 */
[----:B------:R-:W5:Y:S04]  /*12d0*/  LDG.E.U16 R102, desc[UR44][R102.64] ;  /* 0x0000002c66667981 */ /* 0x000f68000c1e1500 */
[----:B------:R-:W5:Y:S01]  /*12e0*/  LDG.E.U16 R12, desc[UR44][R12.64] ;  /* 0x0000002c0c0c7981 */ /* 0x000f62000c1e1500 */
[----:B------:R-:W0:Y:S01]  /*12f0*/  S2UR UR4, SR_CgaCtaId ;  /* 0x00000000000479c3 */ /* 0x000e220000008800 */
[----:B-1----:R-:W-:-:S02]  /*1300*/  LOP3.LUT R5, R0, 0x3f, RZ, 0xc0, !PT ;  /* 0x0000003f00057812 */ /* 0x002fc400078ec0ff */
[----:B------:R-:W-:Y:S01]  /*1310*/  LOP3.LUT R4, R0, 0x40, RZ, 0xc0, !PT ;  /* 0x0000004000047812 */ /* 0x000fe200078ec0ff */
[----:B------:R-:W-:Y:S02]  /*1320*/  UMOV UR19, 0x400 ;  /* 0x0000040000137882 */ /* 0x000fe40000000000 */
[----:B------:R-:W-:Y:S01]  /*1330*/  IMAD.SHL.U32 R7, R5, 0x2, RZ ;  /* 0x0000000205077824 */ /* 0x000fe200078e00ff */
[----:B------:R-:W-:-:S03]  /*1340*/  UIADD3 UR46, UR6, 0x80, URZ ;  /* 0x00000080062e7890 */ /* 0x000fc6000fffe03f */
[----:B------:R-:W-:Y:S01]  /*1350*/  IMAD R7, R4, 0x80, R7 ;  /* 0x0000008004077824 */ /* 0x000fe200078e0207 */
[----:B------:R-:W-:-:S04]  /*1360*/  UISETP.GE.AND UP0, UPT, UR46, 0x1, UPT ;  /* 0x000000012e00788c */ /* 0x000fc8000bf06270 */
[C---:B0-----:R-:W-:Y:S01]  /*1370*/  LOP3.LUT R3, R7.reuse, 0x10, RZ, 0x3c, !PT ;  /* 0x0000001007037812 */ /* 0x041fe200078e3cff */
[----:B------:R-:W-:Y:S01]  /*1380*/  ULEA UR19, UR4, UR19, 0x18 ;  /* 0x0000001304137291 */ /* 0x000fe2000f8ec03f */
[C---:B------:R-:W-:Y:S02]  /*1390*/  LOP3.LUT R9, R7.reuse, 0x20, RZ, 0x3c, !PT ;  /* 0x0000002007097812 */ /* 0x040fe400078e3cff */
[----:B------:R-:W-:Y:S02]  /*13a0*/  LOP3.LUT R11, R7, 0x30, RZ, 0x3c, !PT ;  /* 0x00000030070b7812 */ /* 0x000fe400078e3cff */
[----:B------:R-:W-:-:S04]  /*13b0*/  PLOP3.LUT P0, PT, PT, PT, UP0, 0x80, 0x0 ;  /* 0x000000000000781c */ /* 0x000fc80003f0f008 */
[----:B--2---:R-:W-:Y:S04]  /*13c0*/  STS.U16 [R7+UR19], R116 ;  /* 0x0000007407007988 */ /* 0x004fe80008000413 */
[----:B---3--:R0:W-:Y:S04]  /*13d0*/  STS.U16 [R7+UR19+0x400], R10 ;  /* 0x0004000a07007988 */ /* 0x0081e80008000413 */
[----:B----4-:R-:W-:Y:S04]  /*13e0*/  STS.U16 [R7+UR19+0x800], R14 ;  /* 0x0008000e07007988 */ /* 0x010fe80008000413 */
[----:B-----5:R-:W-:Y:S04]  /*13f0*/  STS.U16 [R7+UR19+0x1000], R16 ;  /* 0x0010001007007988 */ /* 0x020fe80008000413 */
[----:B------:R-:W-:Y:S04]  /*1400*/  STS.U16 [R7+UR19+0xc00], R34 ;  /* 0x000c002207007988 */ /* 0x000fe80008000413 */
[----:B------:R-:W-:Y:S04]  /*1410*/  STS.U16 [R7+UR19+0x1800], R6 ;  /* 0x0018000607007988 */ /* 0x000fe80008000413 */
[----:B------:R1:W-:Y:S01]  /*1420*/  STS.U16 [R7+UR19+0x1c00], R8 ;  /* 0x001c000807007988 */ /* 0x0003e20008000413 */
[----:B------:R-:W-:Y:S01]  /*1430*/  IMAD.MOV.U32 R200, RZ, RZ, -0x800000 ;  /* 0xff800000ffc87424 */ /* 0x000fe200078e00ff */
[----:B0-----:R-:W-:Y:S01]  /*1440*/  MOV R10, 0x3f800000 ;  /* 0x3f800000000a7802 */ /* 0x001fe20000000f00 */
[----:B------:R-:W-:Y:S01]  /*1450*/  IMAD.MOV.U32 R239, RZ, RZ, -0x800000 ;  /* 0xff800000ffef7424 */ /* 0x000fe200078e00ff */
[----:B------:R-:W-:-:S02]  /*1460*/  CS2R R130, SRZ ;  /* 0x0000000000827805 */ /* 0x000fc4000001ff00 */
[----:B------:R-:W-:Y:S02]  /*1470*/  CS2R R132, SRZ ;  /* 0x0000000000847805 */ /* 0x000fe4000001ff00 */
[----:B------:R-:W-:Y:S02]  /*1480*/  CS2R R134, SRZ ;  /* 0x0000000000867805 */ /* 0x000fe4000001ff00 */
[----:B------:R-:W-:Y:S02]  /*1490*/  CS2R R136, SRZ ;  /* 0x0000000000887805 */ /* 0x000fe4000001ff00 */
[----:B------:R-:W-:Y:S02]  /*14a0*/  CS2R R138, SRZ ;  /* 0x00000000008a7805 */ /* 0x000fe4000001ff00 */
[----:B------:R-:W-:Y:S01]  /*14b0*/  CS2R R140, SRZ ;  /* 0x00000000008c7805 */ /* 0x000fe2000001ff00 */
[----:B-1----:R-:W-:Y:S01]  /*14c0*/  IMAD.MOV.U32 R8, RZ, RZ, 0x3f800000 ;  /* 0x3f800000ff087424 */ /* 0x002fe200078e00ff */
[----:B------:R-:W-:-:S02]  /*14d0*/  CS2R R142, SRZ ;  /* 0x00000000008e7805 */ /* 0x000fc4000001ff00 */
[----:B------:R-:W-:Y:S02]  /*14e0*/  CS2R R144, SRZ ;  /* 0x0000000000907805 */ /* 0x000fe4000001ff00 */
[----:B------:R-:W-:Y:S02]  /*14f0*/  CS2R R146, SRZ ;  /* 0x0000000000927805 */ /* 0x000fe4000001ff00 */
[----:B------:R-:W-:Y:S02]  /*1500*/  CS2R R148, SRZ ;  /* 0x0000000000947805 */ /* 0x000fe4000001ff00 */
[----:B------:R-:W-:Y:S01]  /*1510*/  CS2R R150, SRZ ;  /* 0x0000000000967805 */ /* 0x000fe2000001ff00 */
[----:B------:R-:W-:Y:S04]  /*1520*/  STS.U16 [R7+UR19+0x1400], R117 ;  /* 0x0014007507007988 */ /* 0x000fe80008000413 */
[----:B------:R-:W-:Y:S04]  /*1530*/  STS.U16 [R3+UR19+0x80], R80 ;  /* 0x0000805003007988 */ /* 0x000fe80008000413 */
[----:B------:R-:W-:Y:S04]  /*1540*/  STS.U16 [R3+UR19+0x480], R56 ;  /* 0x0004803803007988 */ /* 0x000fe80008000413 */
[----:B------:R-:W-:Y:S04]  /*1550*/  STS.U16 [R3+UR19+0x880], R48 ;  /* 0x0008803003007988 */ /* 0x000fe80008000413 */
[----:B------:R-:W-:Y:S04]  /*1560*/  STS.U16 [R3+UR19+0xc80], R46 ;  /* 0x000c802e03007988 */ /* 0x000fe80008000413 */
[----:B------:R-:W-:Y:S04]  /*1570*/  STS.U16 [R3+UR19+0x1080], R24 ;  /* 0x0010801803007988 */ /* 0x000fe80008000413 */
[----:B------:R-:W-:Y:S04]  /*1580*/  STS.U16 [R3+UR19+0x1480], R110 ;  /* 0x0014806e03007988 */ /* 0x000fe80008000413 */
[----:B------:R-:W-:Y:S04]  /*1590*/  STS.U16 [R3+UR19+0x1880], R122 ;  /* 0x0018807a03007988 */ /* 0x000fe80008000413 */
[----:B------:R0:W-:Y:S04]  /*15a0*/  STS.U16 [R3+UR19+0x1c80], R124 ;  /* 0x001c807c03007988 */ /* 0x0001e80008000413 */
[----:B------:R-:W-:Y:S01]  /*15b0*/  STS.U16 [R9+UR19+0x100], R78 ;  /* 0x0001004e09007988 */ /* 0x000fe20008000413 */
[----:B0-----:R-:W-:-:S03]  /*15c0*/  LOP3.LUT R3, R7, 0x40, RZ, 0x3c, !PT ;  /* 0x0000004007037812 */ /* 0x001fc600078e3cff */
[----:B------:R-:W-:Y:S04]  /*15d0*/  STS.U16 [R9+UR19+0x500], R20 ;  /* 0x0005001409007988 */ /* 0x000fe80008000413 */
[----:B------:R-:W-:Y:S04]  /*15e0*/  STS.U16 [R9+UR19+0x900], R64 ;  /* 0x0009004009007988 */ /* 0x000fe80008000413 */
[----:B------:R-:W-:Y:S04]  /*15f0*/  STS.U16 [R9+UR19+0xd00], R68 ;  /* 0x000d004409007988 */ /* 0x000fe80008000413 */
[----:B------:R-:W-:Y:S04]  /*1600*/  STS.U16 [R9+UR19+0x1100], R26 ;  /* 0x0011001a09007988 */ /* 0x000fe80008000413 */
[----:B------:R-:W-:Y:S04]  /*1610*/  STS.U16 [R9+UR19+0x1500], R100 ;  /* 0x0015006409007988 */ /* 0x000fe80008000413 */
[----:B------:R-:W-:Y:S04]  /*1620*/  STS.U16 [R9+UR19+0x1900], R120 ;  /* 0x0019007809007988 */ /* 0x000fe80008000413 */
[----:B------:R0:W-:Y:S04]  /*1630*/  STS.U16 [R9+UR19+0x1d00], R126 ;  /* 0x001d007e09007988 */ /* 0x0001e80008000413 */
[----:B------:R-:W-:Y:S04]  /*1640*/  STS.U16 [R11+UR19+0x180], R32 ;  /* 0x000180200b007988 */ /* 0x000fe80008000413 */
[----:B------:R-:W-:Y:S01]  /*1650*/  STS.U16 [R11+UR19+0x580], R66 ;  /* 0x000580420b007988 */ /* 0x000fe20008000413 */
[----:B0-----:R-:W-:-:S03]  /*1660*/  LOP3.LUT R9, R7, 0x50, RZ, 0x3c, !PT ;  /* 0x0000005007097812 */ /* 0x001fc600078e3cff */
        /* <DEDUP_REMOVED lines=25> */
[----:B------:R-:W-:Y:S04]  /*1800*/  STS.U16 [R11+UR19+0x700], R40 ;  /* 0x000700280b007988 */ /* 0x000fe80008000413 */
[----:B------:R-:W-:Y:S04]  /*1810*/  STS.U16 [R11+UR19+0xb00], R52 ;  /* 0x000b00340b007988 */ /* 0x000fe80008000413 */
[----:B------:R-:W-:Y:S04]  /*1820*/  STS.U16 [R11+UR19+0xf00], R74 ;  /* 0x000f004a0b007988 */ /* 0x000fe80008000413 */
[----:B------:R-:W-:Y:S04]  /*1830*/  STS.U16 [R11+UR19+0x1300], R86 ;  /* 0x001300560b007988 */ /* 0x000fe80008000413 */
[----:B------:R-:W-:Y:S04]  /*1840*/  STS.U16 [R11+UR19+0x1700], R90 ;  /* 0x0017005a0b007988 */ /* 0x000fe80008000413 */
[----:B------:R-:W-:Y:S04]  /*1850*/  STS.U16 [R11+UR19+0x1b00], R104 ;  /* 0x001b00680b007988 */ /* 0x000fe80008000413 */
[----:B------:R1:W-:Y:S01]  /*1860*/  STS.U16 [R11+UR19+0x1f00], R2 ;  /* 0x001f00020b007988 */ /* 0x0003e20008000413 */
[----:B------:R-:W-:-:S03]  /*1870*/  IMAD.MOV.U32 R7, RZ, RZ, 0x3f800000 ;  /* 0x3f800000ff077424 */ /* 0x000fc600078e00ff */
[----:B------:R-:W-:Y:S01]  /*1880*/  STS.U16 [R3+UR19+0x380], R44 ;  /* 0x0003802c03007988 */ /* 0x000fe20008000413 */
[----:B------:R-:W-:-:S03]  /*1890*/  MOV R56, 0xff800000 ;  /* 0xff80000000387802 */ /* 0x000fc60000000f00 */
[----:B------:R-:W-:Y:S01]  /*18a0*/  STS.U16 [R3+UR19+0x780], R54 ;  /* 0x0007803603007988 */ /* 0x000fe20008000413 */
[----:B0-----:R-:W-:-:S03]  /*18b0*/  IMAD.MOV.U32 R9, RZ, RZ, 0x3f800000 ;  /* 0x3f800000ff097424 */ /* 0x001fc600078e00ff */
[----:B------:R-:W-:Y:S01]  /*18c0*/  STS.U16 [R3+UR19+0xb80], R50 ;  /* 0x000b803203007988 */ /* 0x000fe20008000413 */
[----:B-1----:R-:W-:-:S03]  /*18d0*/  IMAD.MOV.U32 R11, RZ, RZ, -0x800000 ;  /* 0xff800000ff0b7424 */ /* 0x002fc600078e00ff */
[----:B------:R-:W-:Y:S01]  /*18e0*/  STS.U16 [R3+UR19+0xf80], R82 ;  /* 0x000f805203007988 */ /* 0x000fe20008000413 */
[----:B------:R-:W-:-:S03]  /*18f0*/  CS2R R120, SRZ ;  /* 0x0000000000787805 */ /* 0x000fc6000001ff00 */
[----:B------:R0:W-:Y:S01]  /*1900*/  STS.U16 [R3+UR19+0x1380], R88 ;  /* 0x0013805803007988 */ /* 0x0001e20008000413 */
[----:B------:R-:W-:-:S03]  /*1910*/  CS2R R122, SRZ ;  /* 0x00000000007a7805 */ /* 0x000fc6000001ff00 */
[----:B------:R1:W-:Y:S01]  /*1920*/  STS.U16 [R3+UR19+0x1780], R92 ;  /* 0x0017805c03007988 */ /* 0x0003e20008000413 */
[----:B------:R-:W-:-:S03]  /*1930*/  CS2R R124, SRZ ;  /* 0x00000000007c7805 */ /* 0x000fc6000001ff00 */
[----:B------:R2:W-:Y:S01]  /*1940*/  STS.U16 [R3+UR19+0x1b80], R102 ;  /* 0x001b806603007988 */ /* 0x0005e20008000413 */
[----:B------:R-:W-:-:S03]  /*1950*/  CS2R R126, SRZ ;  /* 0x00000000007e7805 */ /* 0x000fc6000001ff00 */
[----:B------:R3:W-:Y:S01]  /*1960*/  STS.U16 [R3+UR19+0x1f80], R12 ;  /* 0x001f800c03007988 */ /* 0x0007e20008000413 */
[----:B------:R-:W-:Y:S02]  /*1970*/  CS2R R128, SRZ ;  /* 0x0000000000807805 */ /* 0x000fe4000001ff00 */
[----:B0-----:R-:W-:Y:S02]  /*1980*/  CS2R R88, SRZ ;  /* 0x0000000000587805 */ /* 0x001fe4000001ff00 */
[----:B------:R-:W-:Y:S02]  /*1990*/  CS2R R90, SRZ ;  /* 0x00000000005a7805 */ /* 0x000fe4000001ff00 */
[----:B-1----:R-:W-:Y:S02]  /*19a0*/  CS2R R92, SRZ ;  /* 0x00000000005c7805 */ /* 0x002fe4000001ff00 */
[----:B------:R-:W-:Y:S02]  /*19b0*/  CS2R R94, SRZ ;  /* 0x00000000005e7805 */ /* 0x000fe4000001ff00 */
[----:B------:R-:W-:-:S02]  /*19c0*/  CS2R R96, SRZ ;  /* 0x0000000000607805 */ /* 0x000fc4000001ff00 */
[----:B------:R-:W-:Y:S02]  /*19d0*/  CS2R R98, SRZ ;  /* 0x0000000000627805 */ /* 0x000fe4000001ff00 */
[----:B------:R-:W-:Y:S02]  /*19e0*/  CS2R R100, SRZ ;  /* 0x0000000000647805 */ /* 0x000fe4000001ff00 */
[----:B--2---:R-:W-:Y:S02]  /*19f0*/  CS2R R102, SRZ ;  /* 0x0000000000667805 */ /* 0x004fe4000001ff00 */
[----:B------:R-:W-:Y:S02]  /*1a00*/  CS2R R104, SRZ ;  /* 0x0000000000687805 */ /* 0x000fe4000001ff00 */
[----:B------:R-:W-:Y:S02]  /*1a10*/  CS2R R106, SRZ ;  /* 0x00000000006a7805 */ /* 0x000fe4000001ff00 */
[----:B------:R-:W-:-:S02]  /*1a20*/  CS2R R108, SRZ ;  /* 0x00000000006c7805 */ /* 0x000fc4000001ff00 */
[----:B------:R-:W-:Y:S02]  /*1a30*/  CS2R R110, SRZ ;  /* 0x00000000006e7805 */ /* 0x000fe4000001ff00 */
[----:B------:R-:W-:Y:S02]  /*1a40*/  CS2R R112, SRZ ;  /* 0x0000000000707805 */ /* 0x000fe4000001ff00 */
[----:B------:R-:W-:Y:S02]  /*1a50*/  CS2R R114, SRZ ;  /* 0x0000000000727805 */ /* 0x000fe4000001ff00 */
[----:B------:R-:W-:Y:S02]  /*1a60*/  CS2R R116, SRZ ;  /* 0x0000000000747805 */ /* 0x000fe4000001ff00 */
[----:B------:R-:W-:Y:S02]  /*1a70*/  CS2R R118, SRZ ;  /* 0x0000000000767805 */ /* 0x000fe4000001ff00 */
[----:B------:R-:W-:Y:S01]  /*1a80*/  LOP3.LUT R2, R0, 0x60, RZ, 0xc0, !PT ;  /* 0x0000006000027812 */ /* 0x000fe200078ec0ff */
[----:B---3--:R-:W-:Y:S06]  /*1a90*/  @!P0 BRA `(.L_x_0) ;  /* 0x0000005400c08947 */ /* 0x008fec0003800000 */
[----:B------:R-:W0:Y:S01]  /*1aa0*/  LDC.64 R200, c[0x0][0x250] ;  /* 0x00009400ffc87b82 */ /* 0x000e220000000a00 */
[----:B------:R-:W-:Y:S01]  /*1ab0*/  SHF.R.U32.HI R4, RZ, 0x6, R0 ;  /* 0x00000006ff047819 */ /* 0x000fe20000011600 */
[----:B------:R-:W-:Y:S01]  /*1ac0*/  ULDC.64 UR16, c[0x0][0x260] ;  /* 0x0000980000107ab9 */ /* 0x000fe20000000a00 */
[----:B------:R-:W-:Y:S01]  /*1ad0*/  ULDC UR5, c[0x0][0x258] ;  /* 0x0000960000057ab9 */ /* 0x000fe20000000800 */
[C---:B------:R-:W-:Y:S01]  /*1ae0*/  IMAD R7, R5.reuse, UR17, RZ ;  /* 0x0000001105077c24 */ /* 0x040fe2000f8e02ff */
[----:B------:R-:W-:Y:S01]  /*1af0*/  SGXT.U32 R4, R4, 0x1 ;  /* 0x000000010404781a */ /* 0x000fe20000000000 */
[----:B------:R-:W-:Y:S01]  /*1b00*/  IMAD R5, R5, UR5, RZ ;  /* 0x0000000505057c24 */ /* 0x000fe2000f8e02ff */
[----:B------:R-:W-:Y:S01]  /*1b10*/  UIMAD UR16, UR18, UR16, URZ ;  /* 0x00000010121072a4 */ /* 0x000fe2000f8e023f */
[----:B------:R-:W1:Y:S01]  /*1b20*/  LDC R30, c[0x0][0x268] ;  /* 0x00009a00ff1e7b82 */ /* 0x000e620000000800 */
[----:B------:R-:W-:Y:S01]  /*1b30*/  ULDC.64 UR8, c[0x0][0x218] ;  /* 0x0000860000087ab9 */ /* 0x000fe20000000a00 */
[C---:B------:R-:W-:Y:S01]  /*1b40*/  IMAD.SHL.U32 R6, R5.reuse, 0x2, RZ ;  /* 0x0000000205067824 */ /* 0x040fe200078e00ff */
[----:B------:R-:W-:Y:S01]  /*1b50*/  USHF.L.U32 UR4, UR16, 0x1, URZ ;  /* 0x0000000110047899 */ /* 0x000fe2000800063f */
[----:B------:R-:W-:Y:S01]  /*1b60*/  IMAD.HI R5, R5, 0x2, RZ ;  /* 0x0000000205057827 */ /* 0x000fe200078e02ff */
[----:B------:R-:W-:Y:S01]  /*1b70*/  ULDC.64 UR10, c[0x0][0x220] ;  /* 0x00008800000a7ab9 */ /* 0x000fe20000000a00 */
[----:B------:R-:W-:Y:S01]  /*1b80*/  SHF.R.U32.HI R2, RZ, 0x1, R2 ;  /* 0x00000001ff027819 */ /* 0x000fe20000011602 */
[----:B------:R-:W-:Y:S01]  /*1b90*/  USHF.R.U32.HI UR12, URZ, 0x4, UR19 ;  /* 0x000000043f0c7899 */ /* 0x000fe20008011613 */
[C---:B------:R-:W-:Y:S01]  /*1ba0*/  IMAD.SHL.U32 R9, R7.reuse, 0x2, RZ ;  /* 0x0000000207097824 */ /* 0x040fe200078e00ff */
[----:B------:R-:W-:Y:S01]  /*1bb0*/  UMOV UR7, URZ ;  /* 0x0000003f00077c82 */ /* 0x000fe20008000000 */
[----:B------:R-:W-:Y:S01]  /*1bc0*/  IMAD.U32 R26, RZ, RZ, UR4 ;  /* 0x00000004ff1a7e24 */ /* 0x000fe2000f8e00ff */
[----:B------:R-:W-:Y:S01]  /*1bd0*/  UIMAD.WIDE UR4, UR16, 0x2, URZ ;  /* 0x00000002100478a5 */ /* 0x000fe2000f8e023f */
[----:B------:R-:W-:Y:S01]  /*1be0*/  IMAD.HI R7, R7, 0x2, RZ ;  /* 0x0000000207077827 */ /* 0x000fe200078e02ff */
[----:B------:R-:W-:Y:S01]  /*1bf0*/  USGXT.U32 UR12, UR12, 0xe ;  /* 0x0000000e0c0c789a */ /* 0x000fe20008000000 */
[----:B------:R-:W-:-:S02]  /*1c00*/  CS2R R120, SRZ ;  /* 0x0000000000787805 */ /* 0x000fc4000001ff00 */
[----:B------:R-:W-:Y:S01]  /*1c10*/  IADD3 R26, P2, P3, R9, UR10, R26 ;  /* 0x0000000a091a7c10 */ /* 0x000fe2000fb5e01a */
[----:B0-----:R-:W-:Y:S01]  /*1c20*/  IMAD R8, R4, R201, RZ ;  /* 0x000000c904087224 */ /* 0x001fe200078e02ff */
[----:B------:R-:W-:Y:S01]  /*1c30*/  MOV R28, UR5 ;  /* 0x00000005001c7c02 */ /* 0x000fe20008000f00 */
[----:B------:R-:W-:Y:S01]  /*1c40*/  IMAD R200, R200, UR18, RZ ;  /* 0x00000012c8c87c24 */ /* 0x000fe2000f8e02ff */
[----:B------:R-:W-:Y:S01]  /*1c50*/  CS2R R122, SRZ ;  /* 0x00000000007a7805 */ /* 0x000fe2000001ff00 */
[----:B------:R-:W-:Y:S01]  /*1c60*/  IMAD R10, R201, 0x2, R8 ;  /* 0x00000002c90a7824 */ /* 0x000fe200078e0208 */
[----:B------:R-:W-:Y:S01]  /*1c70*/  IADD3.X R28, R7, UR11, R28, P2, P3 ;  /* 0x0000000b071c7c10 */ /* 0x000fe200097e641c */
[C---:B------:R-:W-:Y:S01]  /*1c80*/  IMAD.SHL.U32 R3, R200.reuse, 0x2, RZ ;  /* 0x00000002c8037824 */ /* 0x040fe200078e00ff */
[----:B------:R-:W-:Y:S01]  /*1c90*/  CS2R R124, SRZ ;  /* 0x00000000007c7805 */ /* 0x000fe2000001ff00 */
[C---:B------:R-:W-:Y:S01]  /*1ca0*/  IMAD R12, R201.reuse, 0x2, R10 ;  /* 0x00000002c90c7824 */ /* 0x040fe200078e020a */
[----:B------:R-:W-:Y:S01]  /*1cb0*/  CS2R R126, SRZ ;  /* 0x00000000007e7805 */ /* 0x000fe2000001ff00 */
[----:B------:R-:W-:Y:S01]  /*1cc0*/  IMAD.HI R200, R200, 0x2, RZ ;  /* 0x00000002c8c87827 */ /* 0x000fe200078e02ff */
[----:B------:R-:W-:Y:S01]  /*1cd0*/  IADD3 R27, P0, P1, R6, UR8, R3 ;  /* 0x00000008061b7c10 */ /* 0x000fe2000f91e003 */
[----:B------:R-:W-:Y:S01]  /*1ce0*/  UIADD3 UR8, UR19, 0x4000, URZ ;  /* 0x0000400013087890 */ /* 0x000fe2000fffe03f */
[----:B------:R-:W-:Y:S01]  /*1cf0*/  LEA R14, R201, R12, 0x1 ;  /* 0x0000000cc90e7211 */ /* 0x000fe200078e08ff */
[----:B-1----:R-:W-:Y:S01]  /*1d00*/  IMAD R9, R4, R30, RZ ;  /* 0x0000001e04097224 */ /* 0x002fe200078e02ff */
[----:B------:R-:W-:Y:S01]  /*1d10*/  SHF.R.U32.HI R3, RZ, 0x2, R0 ;  /* 0x00000002ff037819 */ /* 0x000fe20000011600 */
[----:B------:R-:W-:Y:S01]  /*1d20*/  USHF.R.U32.HI UR14, URZ, 0x4, UR8 ;  /* 0x000000043f0e7899 */ /* 0x000fe20008011608 */
[----:B------:R-:W-:Y:S01]  /*1d30*/  IADD3.X R29, R5, UR9, R200, P0, P1 ;  /* 0x00000009051d7c10 */ /* 0x000fe200087e24c8 */
[C---:B------:R-:W-:Y:S01]  /*1d40*/  IMAD R16, R201.reuse, 0x2, R14 ;  /* 0x00000002c9107824 */ /* 0x040fe200078e020e */
[-C--:B------:R-:W-:Y:S01]  /*1d50*/  LEA R154, P0, R8, R27.reuse, 0x1 ;  /* 0x0000001b089a7211 */ /* 0x080fe200078008ff */
[----:B------:R-:W-:Y:S01]  /*1d60*/  IMAD R5, R30, 0x2, R9 ;  /* 0x000000021e057824 */ /* 0x000fe200078e0209 */
[----:B------:R-:W-:Y:S01]  /*1d70*/  LEA R152, P1, R10, R27, 0x1 ;  /* 0x0000001b0a987211 */ /* 0x000fe200078208ff */
[C---:B------:R-:W-:Y:S01]  /*1d80*/  IMAD R0, R201.reuse, 0x2, R16 ;  /* 0x00000002c9007824 */ /* 0x040fe200078e0210 */
[-C--:B------:R-:W-:Y:S01]  /*1d90*/  LEA.HI.X.SX32 R155, R8, R29.reuse, 0x1, P0 ;  /* 0x0000001d089b7211 */ /* 0x080fe200000f0eff */
[----:B------:R-:W-:Y:S01]  /*1da0*/  IMAD R7, R30, 0x2, R5 ;  /* 0x000000021e077824 */ /* 0x000fe200078e0205 */
[----:B------:R-:W-:Y:S01]  /*1db0*/  LEA.HI.X.SX32 R153, R10, R29, 0x1, P1 ;  /* 0x0000001d0a997211 */ /* 0x000fe200008f0eff */
[----:B------:R-:W-:Y:S01]  /*1dc0*/  IMAD R6, R201, 0x2, R0 ;  /* 0x00000002c9067824 */ /* 0x000fe200078e0200 */
[----:B------:R-:W-:Y:S01]  /*1dd0*/  SGXT.U32 R3, R3, 0x3 ;  /* 0x000000030303781a */ /* 0x000fe20000000000 */
[----:B------:R0:W-:Y:S01]  /*1de0*/  STL.64 [R1+0x118], R154 ;  /* 0x0001189a01007387 */ /* 0x0001e20000100a00 */
[C---:B------:R-:W-:Y:S01]  /*1df0*/  IMAD R11, R30.reuse, 0x2, R7 ;  /* 0x000000021e0b7824 */ /* 0x040fe200078e0207 */
[----:B------:R-:W-:Y:S01]  /*1e00*/  UIADD3 UR8, UP0, UR12, 0x80, URZ ;  /* 0x000000800c087890 */ /* 0x000fe2000ff1e03f */
[C---:B------:R-:W-:Y:S01]  /*1e10*/  IMAD R18, R201.reuse, 0x2, R6 ;  /* 0x00000002c9127824 */ /* 0x040fe200078e0206 */
[----:B------:R1:W-:Y:S01]  /*1e20*/  STL.64 [R1+0x110], R152 ;  /* 0x0001109801007387 */ /* 0x0003e20000100a00 */
[----:B------:R-:W-:Y:S01]  /*1e30*/  IMAD R13, R30, 0x2, R11 ;  /* 0x000000021e0d7824 */ /* 0x000fe200078e020b */
[----:B------:R-:W-:Y:S01]  /*1e40*/  LOP3.LUT R2, R2, UR6, R3, 0xfe, !PT ;  /* 0x0000000602027c12 */ /* 0x000fe2000f8efe03 */
[C---:B------:R-:W-:Y:S01]  /*1e50*/  IMAD R4, R201.reuse, 0x2, R18 ;  /* 0x00000002c9047824 */ /* 0x040fe200078e0212 */
[----:B------:R-:W-:Y:S01]  /*1e60*/  USGXT.U32 UR14, UR14, 0xe ;  /* 0x0000000e0e0e789a */ /* 0x000fe20008000000 */
[----:B------:R-:W-:Y:S01]  /*1e70*/  IMAD R15, R30, 0x2, R13 ;  /* 0x000000021e0f7824 */ /* 0x000fe200078e020d */
[----:B------:R-:W-:Y:S01]  /*1e80*/  UMOV UR6, URZ ;  /* 0x0000003f00067c82 */ /* 0x000fe20008000000 */
[C---:B------:R-:W-:Y:S01]  /*1e90*/  IMAD R20, R201.reuse, 0x2, R4 ;  /* 0x00000002c9147824 */ /* 0x040fe200078e0204 */
[-C--:B0-----:R-:W-:Y:S01]  /*1ea0*/  LEA R154, P0, R12, R27.reuse, 0x1 ;  /* 0x0000001b0c9a7211 */ /* 0x081fe200078008ff */
[----:B------:R-:W-:Y:S01]  /*1eb0*/  IMAD R17, R30, 0x2, R15 ;  /* 0x000000021e117824 */ /* 0x000fe200078e020f */
[----:B------:R-:W-:Y:S01]  /*1ec0*/  UIADD3.X UR9, UR6, 0x40000040, URZ, UP0, !UPT ;  /* 0x4000004006097890 */ /* 0x000fe200087fe43f */
[C---:B------:R-:W-:Y:S01]  /*1ed0*/  IMAD R22, R201.reuse, 0x2, R20 ;  /* 0x00000002c9167824 */ /* 0x040fe200078e0214 */
[----:B-1----:R-:W-:Y:S01]  /*1ee0*/  LEA R152, P1, R14, R27, 0x1 ;  /* 0x0000001b0e987211 */ /* 0x002fe200078208ff */
[----:B------:R-:W-:Y:S01]  /*1ef0*/  IMAD R19, R30, 0x2, R17 ;  /* 0x000000021e137824 */ /* 0x000fe200078e0211 */
[-C--:B------:R-:W-:Y:S01]  /*1f00*/  LEA.HI.X.SX32 R155, R12, R29.reuse, 0x1, P0 ;  /* 0x0000001d0c9b7211 */ /* 0x080fe200000f0eff */
[----:B------:R-:W-:Y:S01]  /*1f10*/  UIADD3 UR10, UP0, UR14, 0x2, URZ ;  /* 0x000000020e0a7890 */ /* 0x000fe2000ff1e03f */
[----:B------:R-:W-:Y:S01]  /*1f20*/  LEA.HI.X.SX32 R153, R14, R29, 0x1, P1 ;  /* 0x0000001d0e997211 */ /* 0x000fe200008f0eff */
[C---:B------:R-:W-:Y:S01]  /*1f30*/  IMAD R21, R30.reuse, 0x2, R19 ;  /* 0x000000021e157824 */ /* 0x040fe200078e0213 */
[C---:B------:R-:W-:Y:S01]  /*1f40*/  LEA R8, R201.reuse, R22, 0x1 ;  /* 0x00000016c9087211 */ /* 0x040fe200078e08ff */
[----:B------:R0:W-:Y:S01]  /*1f50*/  STL.64 [R1+0x108], R154 ;  /* 0x0001089a01007387 */ /* 0x0001e20000100a00 */
[----:B------:R-:W-:Y:S01]  /*1f60*/  UIADD3.X UR11, UR7, 0x40000040, URZ, UP0, !UPT ;  /* 0x40000040070b7890 */ /* 0x000fe200087fe43f */
[C---:B------:R-:W-:Y:S01]  /*1f70*/  IMAD R23, R30.reuse, 0x2, R21 ;  /* 0x000000021e177824 */ /* 0x040fe200078e0215 */
[----:B------:R-:W-:Y:S01]  /*1f80*/  CS2R R128, SRZ ;  /* 0x0000000000807805 */ /* 0x000fe2000001ff00 */
[----:B------:R1:W-:Y:S01]  /*1f90*/  STL.64 [R1+0x100], R152 ;  /* 0x0001009801007387 */ /* 0x0003e20000100a00 */
[C---:B------:R-:W-:Y:S01]  /*1fa0*/  IMAD R10, R201.reuse, 0x2, R8 ;  /* 0x00000002c90a7824 */ /* 0x040fe200078e0208 */
[----:B------:R-:W-:Y:S01]  /*1fb0*/  CS2R R130, SRZ ;  /* 0x0000000000827805 */ /* 0x000fe2000001ff00 */
[----:B------:R-:W-:Y:S01]  /*1fc0*/  IMAD R24, R30, 0x2, R23 ;  /* 0x000000021e187824 */ /* 0x000fe200078e0217 */
[----:B------:R-:W-:Y:S01]  /*1fd0*/  CS2R R132, SRZ ;  /* 0x0000000000847805 */ /* 0x000fe2000001ff00 */
[----:B------:R-:W-:Y:S01]  /*1fe0*/  IMAD R12, R201, 0x2, R10 ;  /* 0x00000002c90c7824 */ /* 0x000fe200078e020a */
[----:B------:R-:W-:-:S02]  /*1ff0*/  CS2R R134, SRZ ;  /* 0x0000000000867805 */ /* 0x000fc4000001ff00 */
[----:B------:R-:W-:Y:S02]  /*2000*/  CS2R R136, SRZ ;  /* 0x0000000000887805 */ /* 0x000fe4000001ff00 */
[-C--:B0-----:R-:W-:Y:S02]  /*2010*/  LEA R154, P0, R16, R27.reuse, 0x1 ;  /* 0x0000001b109a7211 */ /* 0x081fe400078008ff */
[----:B------:R-:W-:Y:S02]  /*2020*/  CS2R R138, SRZ ;  /* 0x00000000008a7805 */ /* 0x000fe4000001ff00 */
[----:B------:R-:W-:Y:S02]  /*2030*/  LEA R14, R201, R12, 0x1 ;  /* 0x0000000cc90e7211 */ /* 0x000fe400078e08ff */
[----:B------:R-:W-:Y:S02]  /*2040*/  CS2R R140, SRZ ;  /* 0x00000000008c7805 */ /* 0x000fe4000001ff00 */
[----:B-1----:R-:W-:-:S02]  /*2050*/  LEA R152, P1, R0, R27, 0x1 ;  /* 0x0000001b00987211 */ /* 0x002fc400078208ff */
[----:B------:R-:W-:Y:S02]  /*2060*/  CS2R R142, SRZ ;  /* 0x00000000008e7805 */ /* 0x000fe4000001ff00 */
[-C--:B------:R-:W-:Y:S02]  /*2070*/  LEA.HI.X.SX32 R155, R16, R29.reuse, 0x1, P0 ;  /* 0x0000001d109b7211 */ /* 0x080fe400000f0eff */
[----:B------:R-:W-:Y:S02]  /*2080*/  CS2R R144, SRZ ;  /* 0x0000000000907805 */ /* 0x000fe4000001ff00 */
[----:B------:R-:W-:Y:S01]  /*2090*/  LEA.HI.X.SX32 R153, R0, R29, 0x1, P1 ;  /* 0x0000001d00997211 */ /* 0x000fe200008f0eff */
[----:B------:R-:W-:Y:S01]  /*20a0*/  IMAD R0, R201, 0x2, R14 ;  /* 0x00000002c9007824 */ /* 0x000fe200078e020e */
[----:B------:R-:W-:Y:S01]  /*20b0*/  LEA R25, R30, R24, 0x1 ;  /* 0x000000181e197211 */ /* 0x000fe200078e08ff */
[----:B------:R0:W-:Y:S01]  /*20c0*/  STL.64 [R1+0xf8], R154 ;  /* 0x0000f89a01007387 */ /* 0x0001e20000100a00 */
[----:B------:R-:W-:-:S02]  /*20d0*/  CS2R R146, SRZ ;  /* 0x0000000000927805 */ /* 0x000fc4000001ff00 */
[----:B------:R-:W-:Y:S02]  /*20e0*/  CS2R R148, SRZ ;  /* 0x0000000000947805 */ /* 0x000fe4000001ff00 */
[----:B------:R-:W-:Y:S01]  /*20f0*/  CS2R R150, SRZ ;  /* 0x0000000000967805 */ /* 0x000fe2000001ff00 */
[----:B------:R1:W-:Y:S01]  /*2100*/  STL.64 [R1+0xf0], R152 ;  /* 0x0000f09801007387 */ /* 0x0003e20000100a00 */
[----:B------:R-:W-:Y:S02]  /*2110*/  CS2R R88, SRZ ;  /* 0x0000000000587805 */ /* 0x000fe4000001ff00 */
[----:B------:R-:W-:Y:S02]  /*2120*/  CS2R R90, SRZ ;  /* 0x00000000005a7805 */ /* 0x000fe4000001ff00 */
[----:B------:R-:W-:Y:S02]  /*2130*/  CS2R R92, SRZ ;  /* 0x00000000005c7805 */ /* 0x000fe4000001ff00 */
[----:B------:R-:W-:-:S02]  /*2140*/  CS2R R94, SRZ ;  /* 0x00000000005e7805 */ /* 0x000fc4000001ff00 */
[----:B------:R-:W-:Y:S02]  /*2150*/  CS2R R96, SRZ ;  /* 0x0000000000607805 */ /* 0x000fe4000001ff00 */
[----:B------:R-:W-:Y:S02]  /*2160*/  CS2R R98, SRZ ;  /* 0x0000000000627805 */ /* 0x000fe4000001ff00 */
[----:B------:R-:W-:Y:S02]  /*2170*/  CS2R R100, SRZ ;  /* 0x0000000000647805 */ /* 0x000fe4000001ff00 */
[----:B0-----:R-:W-:Y:S02]  /*2180*/  LEA R154, P0, R6, R27, 0x1 ;  /* 0x0000001b069a7211 */ /* 0x001fe400078008ff */
[----:B------:R-:W-:Y:S02]  /*2190*/  CS2R R102, SRZ ;  /* 0x0000000000667805 */ /* 0x000fe4000001ff00 */
[----:B------:R-:W-:-:S02]  /*21a0*/  CS2R R104, SRZ ;  /* 0x0000000000687805 */ /* 0x000fc4000001ff00 */
[----:B------:R-:W-:Y:S02]  /*21b0*/  CS2R R106, SRZ ;  /* 0x00000000006a7805 */ /* 0x000fe4000001ff00 */
[----:B-1----:R-:W-:Y:S02]  /*21c0*/  LEA R152, P1, R18, R27, 0x1 ;  /* 0x0000001b12987211 */ /* 0x002fe400078208ff */
[----:B------:R-:W-:Y:S02]  /*21d0*/  CS2R R108, SRZ ;  /* 0x00000000006c7805 */ /* 0x000fe4000001ff00 */
[-C--:B------:R-:W-:Y:S01]  /*21e0*/  LEA.HI.X.SX32 R155, R6, R29.reuse, 0x1, P0 ;  /* 0x0000001d069b7211 */ /* 0x080fe200000f0eff */
[----:B------:R-:W-:Y:S01]  /*21f0*/  IMAD R6, R201, 0x2, R0 ;  /* 0x00000002c9067824 */ /* 0x000fe200078e0200 */
[----:B------:R-:W-:Y:S02]  /*2200*/  LEA.HI.X.SX32 R153, R18, R29, 0x1, P1 ;  /* 0x0000001d12997211 */ /* 0x000fe400008f0eff */
[----:B------:R-:W-:-:S02]  /*2210*/  CS2R R110, SRZ ;  /* 0x00000000006e7805 */ /* 0x000fc4000001ff00 */
[----:B------:R-:W-:Y:S01]  /*2220*/  CS2R R112, SRZ ;  /* 0x0000000000707805 */ /* 0x000fe2000001ff00 */
[----:B------:R0:W-:Y:S01]  /*2230*/  STL.64 [R1+0xe8], R154 ;  /* 0x0000e89a01007387 */ /* 0x0001e20000100a00 */
[----:B------:R-:W-:Y:S02]  /*2240*/  LEA R16, R201, R6, 0x1 ;  /* 0x00000006c9107211 */ /* 0x000fe400078e08ff */
[----:B------:R-:W-:Y:S02]  /*2250*/  CS2R R114, SRZ ;  /* 0x0000000000727805 */ /* 0x000fe4000001ff00 */
[----:B------:R-:W-:Y:S01]  /*2260*/  CS2R R116, SRZ ;  /* 0x0000000000747805 */ /* 0x000fe2000001ff00 */
[----:B------:R1:W-:Y:S01]  /*2270*/  STL.64 [R1+0xe0], R152 ;  /* 0x0000e09801007387 */ /* 0x0003e20000100a00 */
[----:B------:R-:W-:Y:S02]  /*2280*/  CS2R R118, SRZ ;  /* 0x0000000000767805 */ /* 0x000fe4000001ff00 */
[C---:B------:R-:W-:Y:S01]  /*2290*/  LOP3.LUT R252, R2.reuse, 0x48, RZ, 0xfc, !PT ;  /* 0x0000004802fc7812 */ /* 0x040fe200078efcff */
[----:B------:R-:W-:Y:S01]  /*22a0*/  UMOV UR5, URZ ;  /* 0x0000003f00057c82 */ /* 0x000fe20008000000 */
[----:B------:R-:W-:Y:S01]  /*22b0*/  LOP3.LUT R251, R2, 0x40, RZ, 0xfc, !PT ;  /* 0x0000004002fb7812 */ /* 0x000fe200078efcff */
[----:B------:R-:W-:Y:S01]  /*22c0*/  UMOV UR4, URZ ;  /* 0x0000003f00047c82 */ /* 0x000fe20008000000 */
[----:B------:R-:W-:Y:S01]  /*22d0*/  UIADD3.64 UR20, UR8, 0x80, URZ ;  /* 0x0000008008147897 */ /* 0x000fe2000fffe03f */
[----:B0-----:R-:W-:Y:S01]  /*22e0*/  LEA R154, P0, R4, R27, 0x1 ;  /* 0x0000001b049a7211 */ /* 0x001fe200078008ff */
[----:B------:R-:W-:-:S02]  /*22f0*/  UIADD3.64 UR24, UR8, 0x100, URZ ;  /* 0x0000010008187897 */ /* 0x000fc4000fffe03f */
[----:B------:R-:W-:Y:S01]  /*2300*/  UIADD3.64 UR28, UR8, 0x180, URZ ;  /* 0x00000180081c7897 */ /* 0x000fe2000fffe03f */
[----:B-1----:R-:W-:Y:S01]  /*2310*/  LEA R152, P1, R20, R27, 0x1 ;  /* 0x0000001b14987211 */ /* 0x002fe200078208ff */
[----:B------:R-:W-:Y:S01]  /*2320*/  UIADD3.64 UR32, UR8, 0x200, URZ ;  /* 0x0000020008207897 */ /* 0x000fe2000fffe03f */
[-C--:B------:R-:W-:Y:S01]  /*2330*/  LEA.HI.X.SX32 R155, R4, R29.reuse, 0x1, P0 ;  /* 0x0000001d049b7211 */ /* 0x080fe200000f0eff */
[C---:B------:R-:W-:Y:S01]  /*2340*/  IMAD R4, R201.reuse, 0x2, R16 ;  /* 0x00000002c9047824 */ /* 0x040fe200078e0210 */
[----:B------:R-:W-:Y:S01]  /*2350*/  LEA.HI.X.SX32 R153, R20, R29, 0x1, P1 ;  /* 0x0000001d14997211 */ /* 0x000fe200008f0eff */
[----:B------:R-:W-:Y:S01]  /*2360*/  UIADD3.64 UR36, UR8, 0x280, URZ ;  /* 0x0000028008247897 */ /* 0x000fe2000fffe03f */
[C---:B------:R-:W-:Y:S01]  /*2370*/  LEA R156, P0, R22.reuse, R27, 0x1 ;  /* 0x0000001b169c7211 */ /* 0x040fe200078008ff */
[----:B------:R0:W-:Y:S01]  /*2380*/  STL.64 [R1+0xd8], R154 ;  /* 0x0000d89a01007387 */ /* 0x0001e20000100a00 */
[C---:B------:R-:W-:Y:S01]  /*2390*/  IMAD R18, R201.reuse, 0x2, R4 ;  /* 0x00000002c9127824 */ /* 0x040fe200078e0204 */
[----:B------:R-:W-:Y:S01]  /*23a0*/  UIADD3.64 UR40, UR8, 0x300, URZ ;  /* 0x0000030008287897 */ /* 0x000fe2000fffe03f */
[----:B------:R-:W-:Y:S01]  /*23b0*/  LEA.HI.X.SX32 R157, R22, R29, 0x1, P0 ;  /* 0x0000001d169d7211 */ /* 0x000fe200000f0eff */
[----:B------:R1:W-:Y:S01]  /*23c0*/  STL.64 [R1+0xd0], R152 ;  /* 0x0000d09801007387 */ /* 0x0003e20000100a00 */
[----:B------:R-:W-:Y:S01]  /*23d0*/  IMAD R20, R201, 0x2, R18 ;  /* 0x00000002c9147824 */ /* 0x000fe200078e0212 */
[----:B------:R-:W-:-:S02]  /*23e0*/  UIADD3.64 UR22, UR10, 0x2, URZ ;  /* 0x000000020a167897 */ /* 0x000fc4000fffe03f */
[----:B------:R2:W-:Y:S01]  /*23f0*/  STL.64 [R1+0xc8], R156 ;  /* 0x0000c89c01007387 */ /* 0x0005e20000100a00 */
[----:B------:R-:W-:Y:S01]  /*2400*/  UIADD3.64 UR26, UR10, 0x4, URZ ;  /* 0x000000040a1a7897 */ /* 0x000fe2000fffe03f */
[----:B------:R-:W-:Y:S01]  /*2410*/  ULDC UR7, c[0x0][0x238] ;  /* 0x00008e0000077ab9 */ /* 0x000fe20000000800 */
[-C--:B0-----:R-:W-:Y:S01]  /*2420*/  LEA R154, P1, R8, R27.reuse, 0x1 ;  /* 0x0000001b089a7211 */ /* 0x081fe200078208ff */
[----:B------:R-:W-:Y:S01]  /*2430*/  UMOV UR15, 0x40000040 ;  /* 0x40000040000f7882 */ /* 0x000fe20000000000 */
[----:B-1----:R-:W-:Y:S02]  /*2440*/  LEA R152, P2, R10, R27, 0x1 ;  /* 0x0000001b0a987211 */ /* 0x002fe400078408ff */
[-C--:B------:R-:W-:Y:S01]  /*2450*/  LEA.HI.X.SX32 R155, R8, R29.reuse, 0x1, P1 ;  /* 0x0000001d089b7211 */ /* 0x080fe200008f0eff */
[C---:B------:R-:W-:Y:S01]  /*2460*/  IMAD R8, R201.reuse, 0x2, R20 ;  /* 0x00000002c9087824 */ /* 0x040fe200078e0214 */
[----:B------:R-:W-:Y:S02]  /*2470*/  LEA.HI.X.SX32 R153, R10, R29, 0x1, P2 ;  /* 0x0000001d0a997211 */ /* 0x000fe400010f0eff */
[----:B--2---:R-:W-:Y:S01]  /*2480*/  LEA R156, P0, R12, R27, 0x1 ;  /* 0x0000001b0c9c7211 */ /* 0x004fe200078008ff */
[----:B------:R0:W-:Y:S01]  /*2490*/  STL.64 [R1+0xc0], R154 ;  /* 0x0000c09a01007387 */ /* 0x0001e20000100a00 */
[----:B------:R-:W-:-:S02]  /*24a0*/  IMAD R10, R201, 0x2, R8 ;  /* 0x00000002c90a7824 */ /* 0x000fc400078e0208 */
[----:B------:R-:W-:Y:S01]  /*24b0*/  LEA.HI.X.SX32 R157, R12, R29, 0x1, P0 ;  /* 0x0000001d0c9d7211 */ /* 0x000fe200000f0eff */
[----:B------:R1:W-:Y:S04]  /*24c0*/  STL.64 [R1+0xb8], R152 ;  /* 0x0000b89801007387 */ /* 0x0003e80000100a00 */
[----:B------:R2:W-:Y:S01]  /*24d0*/  STL.64 [R1+0xb0], R156 ;  /* 0x0000b09c01007387 */ /* 0x0005e20000100a00 */
[-C--:B0-----:R-:W-:Y:S02]  /*24e0*/  LEA R154, P1, R14, R27.reuse, 0x1 ;  /* 0x0000001b0e9a7211 */ /* 0x081fe400078208ff */
[----:B-1----:R-:W-:Y:S02]  /*24f0*/  LEA R152, P2, R0, R27, 0x1 ;  /* 0x0000001b00987211 */ /* 0x002fe400078408ff */
[----:B------:R-:W-:-:S02]  /*2500*/  LEA.HI.X.SX32 R155, R14, R29, 0x1, P1 ;  /* 0x0000001d0e9b7211 */ /* 0x000fc400008f0eff */
[----:B------:R-:W-:Y:S01]  /*2510*/  LEA.HI.X.SX32 R153, R0, R29, 0x1, P2 ;  /* 0x0000001d00997211 */ /* 0x000fe200010f0eff */
[C---:B------:R-:W-:Y:S01]  /*2520*/  IMAD R0, R201.reuse, 0x2, R10 ;  /* 0x00000002c9007824 */ /* 0x040fe200078e020a */
[C---:B--2---:R-:W-:Y:S01]  /*2530*/  LEA R156, P0, R6.reuse, R27, 0x1 ;  /* 0x0000001b069c7211 */ /* 0x044fe200078008ff */
[----:B------:R0:W-:Y:S03]  /*2540*/  STL.64 [R1+0xa8], R154 ;  /* 0x0000a89a01007387 */ /* 0x0001e60000100a00 */
[----:B------:R-:W-:Y:S01]  /*2550*/  LEA.HI.X.SX32 R157, R6, R29, 0x1, P0 ;  /* 0x0000001d069d7211 */ /* 0x000fe200000f0eff */
[----:B------:R1:W-:Y:S01]  /*2560*/  STL.64 [R1+0xa0], R152 ;  /* 0x0000a09801007387 */ /* 0x0003e20000100a00 */
[----:B------:R-:W-:-:S03]  /*2570*/  LEA R12, R201, R0, 0x1 ;  /* 0x00000000c90c7211 */ /* 0x000fc600078e08ff */
[----:B------:R2:W-:Y:S01]  /*2580*/  STL.64 [R1+0x98], R156 ;  /* 0x0000989c01007387 */ /* 0x0005e20000100a00 */
[-C--:B0-----:R-:W-:Y:S02]  /*2590*/  LEA R154, P1, R16, R27.reuse, 0x1 ;  /* 0x0000001b109a7211 */ /* 0x081fe400078208ff */
[----:B-1----:R-:W-:Y:S02]  /*25a0*/  LEA R152, P2, R4, R27, 0x1 ;  /* 0x0000001b04987211 */ /* 0x002fe400078408ff */
[-C--:B------:R-:W-:Y:S02]  /*25b0*/  LEA.HI.X.SX32 R155, R16, R29.reuse, 0x1, P1 ;  /* 0x0000001d109b7211 */ /* 0x080fe400008f0eff */
[----:B------:R-:W-:Y:S01]  /*25c0*/  LEA.HI.X.SX32 R153, R4, R29, 0x1, P2 ;  /* 0x0000001d04997211 */ /* 0x000fe200010f0eff */
[C---:B------:R-:W-:Y:S01]  /*25d0*/  IMAD R4, R201.reuse, 0x2, R12 ;  /* 0x00000002c9047824 */ /* 0x040fe200078e020c */
[C---:B--2---:R-:W-:Y:S01]  /*25e0*/  LEA R156, P0, R18.reuse, R27, 0x1 ;  /* 0x0000001b129c7211 */ /* 0x044fe200078008ff */
[----:B------:R0:W-:Y:S02]  /*25f0*/  STL.64 [R1+0x90], R154 ;  /* 0x0000909a01007387 */ /* 0x0001e40000100a00 */
[----:B------:R-:W-:Y:S01]  /*2600*/  IMAD R6, R201, 0x2, R4 ;  /* 0x00000002c9067824 */ /* 0x000fe200078e0204 */
[----:B------:R-:W-:Y:S01]  /*2610*/  LEA.HI.X.SX32 R157, R18, R29, 0x1, P0 ;  /* 0x0000001d129d7211 */ /* 0x000fe200000f0eff */
[----:B------:R1:W-:Y:S04]  /*2620*/  STL.64 [R1+0x88], R152 ;  /* 0x0000889801007387 */ /* 0x0003e80000100a00 */
[----:B------:R2:W-:Y:S01]  /*2630*/  STL.64 [R1+0x80], R156 ;  /* 0x0000809c01007387 */ /* 0x0005e20000100a00 */
[----:B0-----:R-:W-:-:S02]  /*2640*/  LEA R154, P1, R20, R27, 0x1 ;  /* 0x0000001b149a7211 */ /* 0x001fc400078208ff */
        /* <DEDUP_REMOVED lines=13> */
[----:B------:R-:W-:Y:S02]  /*2720*/  LEA.HI.X.SX32 R153, R12, R29, 0x1, P2 ;  /* 0x0000001d0c997211 */ /* 0x000fe400010f0eff */
[----:B------:R-:W-:Y:S01]  /*2730*/  LEA R0, R201, R14, 0x1 ;  /* 0x0000000ec9007211 */ /* 0x000fe200078e08ff */
[----:B------:R0:W-:Y:S01]  /*2740*/  STL.64 [R1+0x60], R154 ;  /* 0x0000609a01007387 */ /* 0x0001e20000100a00 */
[----:B--2---:R-:W-:-:S03]  /*2750*/  LEA R156, P0, R4, R27, 0x1 ;  /* 0x0000001b049c7211 */ /* 0x004fc600078008ff */
[----:B------:R1:W-:Y:S01]  /*2760*/  STL.64 [R1+0x58], R152 ;  /* 0x0000589801007387 */ /* 0x0003e20000100a00 */
[----:B------:R-:W-:Y:S01]  /*2770*/  LEA.HI.X.SX32 R157, R4, R29, 0x1, P0 ;  /* 0x0000001d049d7211 */ /* 0x000fe200000f0eff */
[----:B------:R-:W-:Y:S01]  /*2780*/  IMAD R10, R201, 0x2, R0 ;  /* 0x00000002c90a7824 */ /* 0x000fe200078e0200 */
[----:B------:R-:W-:-:S03]  /*2790*/  LEA R158, P0, R14, R27, 0x1 ;  /* 0x0000001b0e9e7211 */ /* 0x000fc600078008ff */
[----:B------:R-:W-:Y:S01]  /*27a0*/  IMAD R3, R201, 0x2, R10 ;  /* 0x00000002c9037824 */ /* 0x000fe200078e020a */
[----:B------:R2:W-:Y:S01]  /*27b0*/  STL.64 [R1+0x50], R156 ;  /* 0x0000509c01007387 */ /* 0x0005e20000100a00 */
[----:B0-----:R-:W-:Y:S02]  /*27c0*/  LEA R154, P1, R6, R27, 0x1 ;  /* 0x0000001b069a7211 */ /* 0x001fe400078208ff */
[----:B------:R-:W-:Y:S02]  /*27d0*/  LEA.HI.X.SX32 R159, R14, R29, 0x1, P0 ;  /* 0x0000001d0e9f7211 */ /* 0x000fe400000f0eff */
[----:B-1----:R-:W-:Y:S02]  /*27e0*/  LEA R152, P2, R8, R27, 0x1 ;  /* 0x0000001b08987211 */ /* 0x002fe400078408ff */
[-C--:B------:R-:W-:Y:S02]  /*27f0*/  LEA.HI.X.SX32 R155, R6, R29.reuse, 0x1, P1 ;  /* 0x0000001d069b7211 */ /* 0x080fe400008f0eff */
[----:B------:R-:W-:-:S02]  /*2800*/  LEA.HI.X.SX32 R153, R8, R29, 0x1, P2 ;  /* 0x0000001d08997211 */ /* 0x000fc400010f0eff */
[C---:B--2---:R-:W-:Y:S01]  /*2810*/  LEA R156, P1, R0.reuse, R27, 0x1 ;  /* 0x0000001b009c7211 */ /* 0x044fe200078208ff */
[----:B------:R0:W-:Y:S03]  /*2820*/  STL.64 [R1+0x48], R154 ;  /* 0x0000489a01007387 */ /* 0x0001e60000100a00 */
[----:B------:R-:W-:Y:S01]  /*2830*/  LEA.HI.X.SX32 R157, R0, R29, 0x1, P1 ;  /* 0x0000001d009d7211 */ /* 0x000fe200008f0eff */
[----:B------:R1:W-:Y:S01]  /*2840*/  STL.64 [R1+0x40], R152 ;  /* 0x0000409801007387 */ /* 0x0003e20000100a00 */
[----:B------:R-:W-:-:S03]  /*2850*/  IMAD R0, R30, 0x2, R25 ;  /* 0x000000021e007824 */ /* 0x000fc600078e0219 */
[----:B------:R-:W-:Y:S01]  /*2860*/  STL.64 [R1+0x38], R158 ;  /* 0x0000389e01007387 */ /* 0x000fe20000100a00 */
[----:B0-----:R-:W-:-:S03]  /*2870*/  LEA R154, P2, R10, R27, 0x1 ;  /* 0x0000001b0a9a7211 */ /* 0x001fc600078408ff */
[----:B------:R0:W-:Y:S01]  /*2880*/  STL.64 [R1+0x30], R156 ;  /* 0x0000309c01007387 */ /* 0x0001e20000100a00 */
[C---:B-1----:R-:W-:Y:S02]  /*2890*/  LEA R152, P3, R3.reuse, R27, 0x1 ;  /* 0x0000001b03987211 */ /* 0x042fe400078608ff */
[-C--:B------:R-:W-:Y:S02]  /*28a0*/  LEA.HI.X.SX32 R155, R10, R29.reuse, 0x1, P2 ;  /* 0x0000001d0a9b7211 */ /* 0x080fe400010f0eff */
[----:B------:R-:W-:Y:S01]  /*28b0*/  LEA.HI.X.SX32 R153, R3, R29, 0x1, P3 ;  /* 0x0000001d03997211 */ /* 0x000fe200018f0eff */
[C---:B------:R-:W-:Y:S02]  /*28c0*/  IMAD R3, R30.reuse, 0x2, R0 ;  /* 0x000000021e037824 */ /* 0x040fe400078e0200 */
[----:B------:R1:W-:Y:S01]  /*28d0*/  STL.64 [R1+0x28], R154 ;  /* 0x0000289a01007387 */ /* 0x0003e20000100a00 */
[C---:B0-----:R-:W-:Y:S02]  /*28e0*/  LEA R156, P1, R5.reuse, R26, 0x1 ;  /* 0x0000001a059c7211 */ /* 0x041fe400078208ff */
[----:B------:R-:W-:Y:S01]  /*28f0*/  LEA R4, R30, R3, 0x1 ;  /* 0x000000031e047211 */ /* 0x000fe200078e08ff */
[----:B------:R0:W-:Y:S01]  /*2900*/  STL.64 [R1+0x20], R152 ;  /* 0x0000209801007387 */ /* 0x0001e20000100a00 */
[----:B------:R-:W-:-:S02]  /*2910*/  LEA.HI.X.SX32 R157, R5, R28, 0x1, P1 ;  /* 0x0000001c059d7211 */ /* 0x000fc400008f0eff */
[-C--:B------:R-:W-:Y:S01]  /*2920*/  LEA R198, P1, R15, R26.reuse, 0x1 ;  /* 0x0000001a0fc67211 */ /* 0x080fe200078208ff */
[----:B------:R-:W-:Y:S01]  /*2930*/  IMAD R5, R30, 0x2, R4 ;  /* 0x000000021e057824 */ /* 0x000fe200078e0204 */
[----:B-1----:R-:W-:-:S03]  /*2940*/  LEA R154, P2, R7, R26, 0x1 ;  /* 0x0000001a079a7211 */ /* 0x002fc600078408ff */
[C---:B------:R-:W-:Y:S01]  /*2950*/  IMAD R6, R30.reuse, 0x2, R5 ;  /* 0x000000021e067824 */ /* 0x040fe200078e0205 */
[-C--:B------:R-:W-:Y:S02]  /*2960*/  LEA.HI.X.SX32 R199, R15, R28.reuse, 0x1, P1 ;  /* 0x0000001c0fc77211 */ /* 0x080fe400008f0eff */
[----:B------:R-:W-:Y:S01]  /*2970*/  LEA.HI.X.SX32 R155, R7, R28, 0x1, P2 ;  /* 0x0000001c079b7211 */ /* 0x000fe200010f0eff */
[C---:B------:R-:W-:Y:S01]  /*2980*/  IMAD R7, R30.reuse, 0x2, R6 ;  /* 0x000000021e077824 */ /* 0x040fe200078e0206 */
[-C--:B0-----:R-:W-:Y:S02]  /*2990*/  LEA R152, P0, R9, R26.reuse, 0x1 ;  /* 0x0000001a09987211 */ /* 0x081fe400078008ff */
[----:B------:R-:W-:Y:S01]  /*29a0*/  LEA R196, P2, R17, R26, 0x1 ;  /* 0x0000001a11c47211 */ /* 0x000fe200078408ff */
[----:B------:R-:W-:Y:S01]  /*29b0*/  IMAD R8, R30, 0x2, R7 ;  /* 0x000000021e087824 */ /* 0x000fe200078e0207 */
[-C--:B------:R-:W-:Y:S02]  /*29c0*/  LEA.HI.X.SX32 R153, R9, R28.reuse, 0x1, P0 ;  /* 0x0000001c09997211 */ /* 0x080fe400000f0eff */
[----:B------:R-:W-:-:S02]  /*29d0*/  LEA.HI.X.SX32 R197, R17, R28, 0x1, P2 ;  /* 0x0000001c11c57211 */ /* 0x000fc400010f0eff */
[C---:B------:R-:W-:Y:S01]  /*29e0*/  LEA R190, P2, R23.reuse, R26, 0x1 ;  /* 0x0000001a17be7211 */ /* 0x040fe200078408ff */
[----:B------:R0:W-:Y:S01]  /*29f0*/  STL.64 [R1+0x18], R152 ;  /* 0x0000189801007387 */ /* 0x0001e20000100a00 */
[----:B------:R-:W-:Y:S02]  /*2a00*/  LEA R9, R30, R8, 0x1 ;  /* 0x000000081e097211 */ /* 0x000fe400078e08ff */
[----:B------:R-:W-:Y:S01]  /*2a10*/  LEA.HI.X.SX32 R191, R23, R28, 0x1, P2 ;  /* 0x0000001c17bf7211 */ /* 0x000fe200010f0eff */
[----:B------:R-:W-:Y:S01]  /*2a20*/  STL.64 [R1+0x10], R156 ;  /* 0x0000109c01007387 */ /* 0x000fe20000100a00 */
[-C--:B------:R-:W-:Y:S01]  /*2a30*/  LEA R184, P2, R0, R26.reuse, 0x1 ;  /* 0x0000001a00b87211 */ /* 0x080fe200078408ff */
[----:B------:R-:W-:Y:S01]  /*2a40*/  IMAD R10, R30, 0x2, R9 ;  /* 0x000000021e0a7824 */ /* 0x000fe200078e0209 */
[C---:B------:R-:W-:Y:S01]  /*2a50*/  LEA R192, P1, R21.reuse, R26, 0x1 ;  /* 0x0000001a15c07211 */ /* 0x040fe200078208ff */
[----:B------:R1:W-:Y:S01]  /*2a60*/  STL.64 [R1+0x8], R154 ;  /* 0x0000089a01007387 */ /* 0x0003e20000100a00 */
[-C--:B------:R-:W-:Y:S01]  /*2a70*/  LEA.HI.X.SX32 R185, R0, R28.reuse, 0x1, P2 ;  /* 0x0000001c00b97211 */ /* 0x080fe200010f0eff */
[----:B------:R-:W-:Y:S01]  /*2a80*/  IMAD R0, R30, 0x2, R10 ;  /* 0x000000021e007824 */ /* 0x000fe200078e020a */
[----:B------:R-:W-:-:S02]  /*2a90*/  LEA.HI.X.SX32 R193, R21, R28, 0x1, P1 ;  /* 0x0000001c15c17211 */ /* 0x000fc400008f0eff */
[-C--:B0-----:R-:W-:Y:S02]  /*2aa0*/  LEA R152, P0, R11, R26.reuse, 0x1 ;  /* 0x0000001a0b987211 */ /* 0x081fe400078008ff */
[----:B------:R-:W-:Y:S02]  /*2ab0*/  LEA R186, P1, R25, R26, 0x1 ;  /* 0x0000001a19ba7211 */ /* 0x000fe400078208ff */
[----:B------:R-:W-:Y:S01]  /*2ac0*/  LEA.HI.X.SX32 R153, R11, R28, 0x1, P0 ;  /* 0x0000001c0b997211 */ /* 0x000fe200000f0eff */
[----:B------:R-:W-:Y:S01]  /*2ad0*/  IMAD R11, R30, 0x2, R0 ;  /* 0x000000021e0b7824 */ /* 0x000fe200078e0200 */
[----:B------:R-:W-:Y:S02]  /*2ae0*/  LEA R240, P0, R13, R26, 0x1 ;  /* 0x0000001a0df07211 */ /* 0x000fe400078008ff */
[-C--:B------:R-:W-:Y:S01]  /*2af0*/  LEA.HI.X.SX32 R187, R25, R28.reuse, 0x1, P1 ;  /* 0x0000001c19bb7211 */ /* 0x080fe200008f0eff */
[----:B------:R0:W-:Y:S01]  /*2b00*/  STL.64 [R1], R152 ;  /* 0x0000009801007387 */ /* 0x0001e20000100a00 */
[----:B------:R-:W-:-:S02]  /*2b10*/  LEA.HI.X.SX32 R241, R13, R28, 0x1, P0 ;  /* 0x0000001c0df17211 */ /* 0x000fc400000f0eff */
[CC--:B------:R-:W-:Y:S02]  /*2b20*/  LEA R194, P0, R19.reuse, R26.reuse, 0x1 ;  /* 0x0000001a13c27211 */ /* 0x0c0fe400078008ff */
[----:B------:R-:W-:Y:S02]  /*2b30*/  LEA R180, P1, R4, R26, 0x1 ;  /* 0x0000001a04b47211 */ /* 0x000fe400078208ff */
[----:B------:R-:W-:Y:S02]  /*2b40*/  LEA.HI.X.SX32 R195, R19, R28, 0x1, P0 ;  /* 0x0000001c13c37211 */ /* 0x000fe400000f0eff */
[CC--:B------:R-:W-:Y:S02]  /*2b50*/  LEA R188, P0, R24.reuse, R26.reuse, 0x1 ;  /* 0x0000001a18bc7211 */ /* 0x0c0fe400078008ff */
[----:B------:R-:W-:Y:S02]  /*2b60*/  LEA R178, P2, R5, R26, 0x1 ;  /* 0x0000001a05b27211 */ /* 0x000fe400078408ff */
[----:B------:R-:W-:-:S02]  /*2b70*/  LEA.HI.X.SX32 R189, R24, R28, 0x1, P0 ;  /* 0x0000001c18bd7211 */ /* 0x000fc400000f0eff */
[C---:B------:R-:W-:Y:S02]  /*2b80*/  LEA R182, P0, R3.reuse, R26, 0x1 ;  /* 0x0000001a03b67211 */ /* 0x040fe400078008ff */
[-C--:B------:R-:W-:Y:S02]  /*2b90*/  LEA.HI.X.SX32 R181, R4, R28.reuse, 0x1, P1 ;  /* 0x0000001c04b57211 */ /* 0x080fe400008f0eff */
[-C--:B------:R-:W-:Y:S01]  /*2ba0*/  LEA.HI.X.SX32 R183, R3, R28.reuse, 0x1, P0 ;  /* 0x0000001c03b77211 */ /* 0x080fe200000f0eff */
[----:B------:R-:W-:Y:S01]  /*2bb0*/  IMAD R3, R30, 0x2, R11 ;  /* 0x000000021e037824 */ /* 0x000fe200078e020b */
[----:B------:R-:W-:Y:S02]  /*2bc0*/  LEA.HI.X.SX32 R179, R5, R28, 0x1, P2 ;  /* 0x0000001c05b37211 */ /* 0x000fe400010f0eff */
[----:B------:R-:W-:Y:S02]  /*2bd0*/  LEA R172, P2, R8, R26, 0x1 ;  /* 0x0000001a08ac7211 */ /* 0x000fe400078408ff */
[----:B------:R-:W-:-:S02]  /*2be0*/  LEA R4, R30, R3, 0x1 ;  /* 0x000000031e047211 */ /* 0x000fc400078e08ff */
[-C--:B------:R-:W-:Y:S02]  /*2bf0*/  LEA R176, P0, R6, R26.reuse, 0x1 ;  /* 0x0000001a06b07211 */ /* 0x080fe400078008ff */
[C---:B------:R-:W-:Y:S01]  /*2c00*/  LEA R174, P1, R7.reuse, R26, 0x1 ;  /* 0x0000001a07ae7211 */ /* 0x040fe200078208ff */
[----:B------:R-:W-:Y:S01]  /*2c10*/  IMAD R5, R30, 0x2, R4 ;  /* 0x000000021e057824 */ /* 0x000fe200078e0204 */
[-C--:B------:R-:W-:Y:S01]  /*2c20*/  LEA.HI.X.SX32 R173, R8, R28.reuse, 0x1, P2 ;  /* 0x0000001c08ad7211 */ /* 0x080fe200010f0eff */
[----:B------:R-:W-:Y:S01]  /*2c30*/  IMAD.MOV.U32 R8, RZ, RZ, 0x3f800000 ;  /* 0x3f800000ff087424 */ /* 0x000fe200078e00ff */
[----:B------:R-:W-:Y:S01]  /*2c40*/  LEA.HI.X.SX32 R177, R6, R28, 0x1, P0 ;  /* 0x0000001c06b17211 */ /* 0x000fe200000f0eff */
[----:B------:R-:W-:Y:S01]  /*2c50*/  IMAD R6, R30, 0x2, R5 ;  /* 0x000000021e067824 */ /* 0x000fe200078e0205 */
[----:B------:R-:W-:Y:S02]  /*2c60*/  LEA R166, P2, R0, R26, 0x1 ;  /* 0x0000001a00a67211 */ /* 0x000fe400078408ff */
[----:B------:R-:W-:-:S02]  /*2c70*/  LEA.HI.X.SX32 R175, R7, R28, 0x1, P1 ;  /* 0x0000001c07af7211 */ /* 0x000fc400008f0eff */
[----:B------:R-:W-:Y:S02]  /*2c80*/  LEA R168, P1, R10, R26, 0x1 ;  /* 0x0000001a0aa87211 */ /* 0x000fe400078208ff */
[-C--:B------:R-:W-:Y:S01]  /*2c90*/  LEA.HI.X.SX32 R167, R0, R28.reuse, 0x1, P2 ;  /* 0x0000001c00a77211 */ /* 0x080fe200010f0eff */
[----:B------:R-:W-:Y:S01]  /*2ca0*/  IMAD R0, R30, 0x2, R6 ;  /* 0x000000021e007824 */ /* 0x000fe200078e0206 */
[----:B------:R-:W-:Y:S01]  /*2cb0*/  LEA.HI.X.SX32 R169, R10, R28, 0x1, P1 ;  /* 0x0000001c0aa97211 */ /* 0x000fe200008f0eff */
[----:B------:R-:W-:Y:S01]  /*2cc0*/  IMAD.MOV.U32 R10, RZ, RZ, 0x3f800000 ;  /* 0x3f800000ff0a7424 */ /* 0x000fe200078e00ff */
[-C--:B------:R-:W-:Y:S01]  /*2cd0*/  LEA R162, P1, R3, R26.reuse, 0x1 ;  /* 0x0000001a03a27211 */ /* 0x080fe200078208ff */
[----:B------:R-:W-:Y:S01]  /*2ce0*/  IMAD R7, R30, 0x2, R0 ;  /* 0x000000021e077824 */ /* 0x000fe200078e0200 */
[-C--:B------:R-:W-:Y:S02]  /*2cf0*/  LEA R170, P0, R9, R26.reuse, 0x1 ;  /* 0x0000001a09aa7211 */ /* 0x080fe400078008ff */
[----:B------:R-:W-:-:S02]  /*2d00*/  LEA R160, P2, R4, R26, 0x1 ;  /* 0x0000001a04a07211 */ /* 0x000fc400078408ff */
[-C--:B------:R-:W-:Y:S02]  /*2d10*/  LEA.HI.X.SX32 R163, R3, R28.reuse, 0x1, P1 ;  /* 0x0000001c03a37211 */ /* 0x080fe400008f0eff */
[----:B------:R-:W-:Y:S02]  /*2d20*/  LEA R3, R30, R7, 0x1 ;  /* 0x000000071e037211 */ /* 0x000fe400078e08ff */
[-C--:B------:R-:W-:Y:S01]  /*2d30*/  LEA.HI.X.SX32 R171, R9, R28.reuse, 0x1, P0 ;  /* 0x0000001c09ab7211 */ /* 0x080fe200000f0eff */
[----:B------:R-:W-:Y:S01]  /*2d40*/  IMAD.MOV.U32 R9, RZ, RZ, 0x3f800000 ;  /* 0x3f800000ff097424 */ /* 0x000fe200078e00ff */
[----:B------:R-:W-:Y:S01]  /*2d50*/  LEA.HI.X.SX32 R161, R4, R28, 0x1, P2 ;  /* 0x0000001c04a17211 */ /* 0x000fe200010f0eff */
[----:B------:R-:W-:Y:S01]  /*2d60*/  IMAD R4, R30, 0x2, R3 ;  /* 0x000000021e047824 */ /* 0x000fe200078e0203 */
[-C--:B------:R-:W-:Y:S02]  /*2d70*/  LEA R164, P0, R11, R26.reuse, 0x1 ;  /* 0x0000001a0ba47211 */ /* 0x080fe400078008ff */
[----:B-1----:R-:W-:-:S02]  /*2d80*/  LEA R154, P2, R0, R26, 0x1 ;  /* 0x0000001a009a7211 */ /* 0x002fc400078408ff */
[-C--:B------:R-:W-:Y:S02]  /*2d90*/  LEA.HI.X.SX32 R165, R11, R28.reuse, 0x1, P0 ;  /* 0x0000001c0ba57211 */ /* 0x080fe400000f0eff */
[----:B------:R-:W-:Y:S01]  /*2da0*/  LEA.HI.X.SX32 R155, R0, R28, 0x1, P2 ;  /* 0x0000001c009b7211 */ /* 0x000fe200010f0eff */
[----:B------:R-:W-:Y:S01]  /*2db0*/  IMAD R0, R30, 0x2, R4 ;  /* 0x000000021e007824 */ /* 0x000fe200078e0204 */
[CC--:B------:R-:W-:Y:S02]  /*2dc0*/  LEA R158, P0, R5.reuse, R26.reuse, 0x1 ;  /* 0x0000001a059e7211 */ /* 0x0c0fe400078008ff */
[C---:B------:R-:W-:Y:S02]  /*2dd0*/  LEA R156, P1, R6.reuse, R26, 0x1 ;  /* 0x0000001a069c7211 */ /* 0x040fe400078208ff */
[-C--:B------:R-:W-:Y:S01]  /*2de0*/  LEA.HI.X.SX32 R159, R5, R28.reuse, 0x1, P0 ;  /* 0x0000001c059f7211 */ /* 0x080fe200000f0eff */
[----:B------:R-:W-:Y:S01]  /*2df0*/  IMAD.MOV.U32 R5, RZ, RZ, -0x800000 ;  /* 0xff800000ff057424 */ /* 0x000fe200078e00ff */
[----:B------:R-:W-:Y:S01]  /*2e00*/  LEA.HI.X.SX32 R157, R6, R28, 0x1, P1 ;  /* 0x0000001c069d7211 */ /* 0x000fe200008f0eff */
[----:B------:R-:W-:Y:S01]  /*2e10*/  IMAD.MOV.U32 R6, RZ, RZ, -0x800000 ;  /* 0xff800000ff067424 */ /* 0x000fe200078e00ff */
[----:B0-----:R-:W-:-:S02]  /*2e20*/  LEA R152, P0, R7, R26, 0x1 ;  /* 0x0000001a07987211 */ /* 0x001fc400078008ff */
[-C--:B------:R-:W-:Y:S02]  /*2e30*/  LEA R22, P1, R3, R26.reuse, 0x1 ;  /* 0x0000001a03167211 */ /* 0x080fe400078208ff */
[-C--:B------:R-:W-:Y:S02]  /*2e40*/  LEA R20, P2, R4, R26.reuse, 0x1 ;  /* 0x0000001a04147211 */ /* 0x080fe400078408ff */
[----:B------:R-:W-:Y:S02]  /*2e50*/  LEA R18, P3, R0, R26, 0x1 ;  /* 0x0000001a00127211 */ /* 0x000fe400078608ff */
[-C--:B------:R-:W-:Y:S01]  /*2e60*/  LEA.HI.X.SX32 R153, R7, R28.reuse, 0x1, P0 ;  /* 0x0000001c07997211 */ /* 0x080fe200000f0eff */
[----:B------:R-:W-:Y:S01]  /*2e70*/  IMAD.MOV.U32 R7, RZ, RZ, 0x3f800000 ;  /* 0x3f800000ff077424 */ /* 0x000fe200078e00ff */
[-C--:B------:R-:W-:Y:S02]  /*2e80*/  LEA.HI.X.SX32 R23, R3, R28.reuse, 0x1, P1 ;  /* 0x0000001c03177211 */ /* 0x080fe400008f0eff */
[-C--:B------:R-:W-:Y:S01]  /*2e90*/  LEA.HI.X.SX32 R21, R4, R28.reuse, 0x1, P2 ;  /* 0x0000001c04157211 */ /* 0x080fe200010f0eff */
[----:B------:R-:W-:Y:S01]  /*2ea0*/  IMAD.MOV.U32 R4, RZ, RZ, -0x800000 ;  /* 0xff800000ff047424 */ /* 0x000fe200078e00ff */
[----:B------:R-:W-:-:S02]  /*2eb0*/  LEA.HI.X.SX32 R19, R0, R28, 0x1, P3 ;  /* 0x0000001c00137211 */ /* 0x000fc400018f0eff */
[----:B------:R-:W-:Y:S02]  /*2ec0*/  MOV R0, RZ ;  /* 0x000000ff00007202 */ /* 0x000fe40000000f00 */
[----:B------:R-:W-:Y:S02]  /*2ed0*/  MOV R3, 0xff800000 ;  /* 0xff80000000037802 */ /* 0x000fe40000000f00 */
[----:B------:R-:W-:-:S07]  /*2ee0*/  LOP3.LUT R11, R2, 0x8, RZ, 0xfc, !PT ;  /* 0x00000008020b7812 */ /* 0x000fce00078efcff */
.L_x_1:
[----:B------:R-:W2:Y:S04]  /*2ef0*/  LDL.64 R208, [R1+0x110] ;  /* 0x0001100001d07983 */ /* 0x000ea80000100a00 */
[----:B------:R-:W3:Y:S04]  /*2f00*/  LDL.64 R206, [R1+0x100] ;  /* 0x0001000001ce7983 */ /* 0x000ee80000100a00 */
[----:B------:R-:W4:Y:S04]  /*2f10*/  LDL.64 R204, [R1+0xf8] ;  /* 0x0000f80001cc7983 */ /* 0x000f280000100a00 */
[----:B------:R-:W5:Y:S04]  /*2f20*/  LDL.64 R202, [R1+0xf0] ;  /* 0x0000f00001ca7983 */ /* 0x000f680000100a00 */
        /* <DEDUP_REMOVED lines=14> */
[----:B------:R-:W5:Y:S01]  /*3010*/  LDL.64 R220, [R1+0x68] ;  /* 0x0000680001dc7983 */ /* 0x000f620000100a00 */
[----:B--2---:R-:W-:-:S03]  /*3020*/  IMAD.WIDE R24, R0, 0x2, R208 ;  /* 0x0000000200187825 */ /* 0x004fc600078e02d0 */
[----:B------:R-:W2:Y:S01]  /*3030*/  LDL.64 R208, [R1+0xb8] ;  /* 0x0000b80001d07983 */ /* 0x000ea20000100a00 */
[----:B---3--:R-:W-:-:S03]  /*3040*/  IMAD.WIDE R30, R0, 0x2, R206 ;  /* 0x00000002001e7825 */ /* 0x008fc600078e02ce */
[----:B------:R-:W3:Y:S01]  /*3050*/  LDL.64 R206, [R1+0xb0] ;  /* 0x0000b00001ce7983 */ /* 0x000ee20000100a00 */
[----:B----4-:R-:W-:-:S03]  /*3060*/  IMAD.WIDE R32, R0, 0x2, R204 ;  /* 0x0000000200207825 */ /* 0x010fc600078e02cc */
[----:B------:R-:W4:Y:S01]  /*3070*/  LDL.64 R204, [R1+0xa8] ;  /* 0x0000a80001cc7983 */ /* 0x000f220000100a00 */
[----:B-----5:R-:W-:-:S03]  /*3080*/  IMAD.WIDE R28, R0, 0x2, R202 ;  /* 0x00000002001c7825 */ /* 0x020fc600078e02ca */
[----:B------:R-:W5:Y:S01]  /*3090*/  LDL.64 R202, [R1+0x98] ;  /* 0x0000980001ca7983 */ /* 0x000f620000100a00 */
[----:B------:R-:W-:-:S03]  /*30a0*/  IMAD.WIDE R46, R0, 0x2, R218 ;  /* 0x00000002002e7825 */ /* 0x000fc600078e02da */
        /* <DEDUP_REMOVED lines=8> */
[----:B------:R4:W5:Y:S04]  /*3130*/  LDG.E.U16 R27, desc[UR44][R24.64] ;  /* 0x0000002c181b7981 */ /* 0x000968000c1e1500 */
[----:B------:R5:W5:Y:S04]  /*3140*/  LDG.E.U16 R42, desc[UR44][R32.64] ;  /* 0x0000002c202a7981 */ /* 0x000b68000c1e1500 */
[----:B------:R-:W5:Y:S01]  /*3150*/  LDL.64 R210, [R1+0xa0] ;  /* 0x0000a00001d27983 */ /* 0x000f620000100a00 */
[----:B------:R-:W-:-:S03]  /*3160*/  IMAD.WIDE R16, R0, 0x2, R16 ;  /* 0x0000000200107825 */ /* 0x000fc600078e0210 */
[----:B------:R0:W5:Y:S01]  /*3170*/  LDG.E.U16 R11, desc[UR44][R30.64] ;  /* 0x0000002c1e0b7981 */ /* 0x000162000c1e1500 */
[----:B------:R-:W-:-:S03]  /*3180*/  IMAD.WIDE R12, R0, 0x2, R12 ;  /* 0x00000002000c7825 */ /* 0x000fc600078e020c */
[----:B------:R-:W5:Y:S01]  /*3190*/  LDG.E.U16 R28, desc[UR44][R28.64] ;  /* 0x0000002c1c1c7981 */ /* 0x000f62000c1e1500 */
[----:B------:R-:W-:-:S03]  /*31a0*/  IMAD.WIDE R14, R0, 0x2, R14 ;  /* 0x00000002000e7825 */ /* 0x000fc600078e020e */
[----:B------:R-:W5:Y:S04]  /*31b0*/  LDG.E.U16 R41, desc[UR44][R12.64] ;  /* 0x0000002c0c297981 */ /* 0x000f68000c1e1500 */
[----:B------:R-:W5:Y:S04]  /*31c0*/  LDG.E.U16 R43, desc[UR44][R48.64] ;  /* 0x0000002c302b7981 */ /* 0x000f68000c1e1500 */
[----:B------:R-:W5:Y:S01]  /*31d0*/  LDG.E.U16 R26, desc[UR44][R50.64] ;  /* 0x0000002c321a7981 */ /* 0x000f62000c1e1500 */
[----:B--2---:R-:W-:-:S03]  /*31e0*/  IMAD.WIDE R44, R0, 0x2, R208 ;  /* 0x00000002002c7825 */ /* 0x004fc600078e02d0 */
[----:B------:R-:W2:Y:S01]  /*31f0*/  LDG.E.U16 R16, desc[UR44][R16.64] ;  /* 0x0000002c10107981 */ /* 0x000ea2000c1e1500 */
[----:B---3--:R-:W-:-:S03]  /*3200*/  IMAD.WIDE R34, R0, 0x2, R206 ;  /* 0x0000000200227825 */ /* 0x008fc600078e02ce */
[----:B------:R-:W3:Y:S01]  /*3210*/  LDL.64 R208, [R1+0x80] ;  /* 0x0000800001d07983 */ /* 0x000ee20000100a00 */
[----:B----4-:R-:W-:-:S03]  /*3220*/  IMAD.WIDE R24, R0, 0x2, R204 ;  /* 0x0000000200187825 */ /* 0x010fc600078e02cc */
[----:B------:R-:W4:Y:S01]  /*3230*/  LDL.64 R206, [R1+0x60] ;  /* 0x0000600001ce7983 */ /* 0x000f220000100a00 */
[----:B-----5:R-:W-:-:S03]  /*3240*/  IMAD.WIDE R32, R0, 0x2, R202 ;  /* 0x0000000200207825 */ /* 0x020fc600078e02ca */
[----:B------:R-:W5:Y:S04]  /*3250*/  LDL.64 R204, [R1+0x40] ;  /* 0x0000400001cc7983 */ /* 0x000f680000100a00 */
[----:B------:R-:W2:Y:S01]  /*3260*/  LDL.64 R202, [R1+0x20] ;  /* 0x0000200001ca7983 */ /* 0x000ea20000100a00 */
[----:B0-----:R-:W-:-:S03]  /*3270*/  IMAD.WIDE R30, R0, 0x2, R232 ;  /* 0x00000002001e7825 */ /* 0x001fc600078e02e8 */
[----:B------:R0:W2:Y:S04]  /*3280*/  LDG.E.U16 R29, desc[UR44][R34.64] ;  /* 0x0000002c221d7981 */ /* 0x0000a8000c1e1500 */
[----:B------:R-:W2:Y:S04]  /*3290*/  LDG.E.U16 R24, desc[UR44][R24.64] ;  /* 0x0000002c18187981 */ /* 0x000ea8000c1e1500 */
[----:B------:R1:W2:Y:S01]  /*32a0*/  LDG.E.U16 R40, desc[UR44][R32.64] ;  /* 0x0000002c20287981 */ /* 0x0002a2000c1e1500 */
[----:B0-----:R-:W-:-:S03]  /*32b0*/  IMAD.WIDE R34, R0, 0x2, R224 ;  /* 0x0000000200227825 */ /* 0x001fc600078e02e0 */
[----:B------:R0:W2:Y:S04]  /*32c0*/  LDG.E.U16 R17, desc[UR44][R38.64] ;  /* 0x0000002c26117981 */ /* 0x0000a8000c1e1500 */
[----:B------:R0:W2:Y:S01]  /*32d0*/  LDG.E.U16 R13, desc[UR44][R36.64] ;  /* 0x0000002c240d7981 */ /* 0x0000a2000c1e1500 */
[----:B-1----:R-:W-:-:S03]  /*32e0*/  IMAD.WIDE R32, R0, 0x2, R226 ;  /* 0x0000000200207825 */ /* 0x002fc600078e02e2 */
[----:B------:R1:W2:Y:S01]  /*32f0*/  LDG.E.U16 R25, desc[UR44][R30.64] ;  /* 0x0000002c1e197981 */ /* 0x0002a2000c1e1500 */
[----:B0-----:R-:W-:-:S03]  /*3300*/  IMAD.WIDE R38, R0, 0x2, R230 ;  /* 0x0000000200267825 */ /* 0x001fc600078e02e6 */
[----:B------:R-:W2:Y:S01]  /*3310*/  LDG.E.U16 R12, desc[UR44][R46.64] ;  /* 0x0000002c2e0c7981 */ /* 0x000ea2000c1e1500 */
[----:B------:R-:W-:-:S03]  /*3320*/  IMAD.WIDE R36, R0, 0x2, R222 ;  /* 0x0000000200247825 */ /* 0x000fc600078e02de */
[----:B------:R-:W2:Y:S01]  /*3330*/  LDG.E.U16 R14, desc[UR44][R14.64] ;  /* 0x0000002c0e0e7981 */ /* 0x000ea2000c1e1500 */
[----:B-1----:R-:W-:-:S03]  /*3340*/  IMAD.WIDE R30, R0, 0x2, R228 ;  /* 0x00000002001e7825 */ /* 0x002fc600078e02e4 */
[----:B------:R-:W2:Y:S04]  /*3350*/  LDG.E.U16 R44, desc[UR44][R44.64] ;  /* 0x0000002c2c2c7981 */ /* 0x000ea8000c1e1500 */
[----:B------:R0:W2:Y:S04]  /*3360*/  LDG.E.U16 R46, desc[UR44][R32.64] ;  /* 0x0000002c202e7981 */ /* 0x0000a8000c1e1500 */
[----:B------:R1:W2:Y:S04]  /*3370*/  LDG.E.U16 R47, desc[UR44][R34.64] ;  /* 0x0000002c222f7981 */ /* 0x0002a8000c1e1500 */
[----:B------:R1:W2:Y:S01]  /*3380*/  LDG.E.U16 R15, desc[UR44][R38.64] ;  /* 0x0000002c260f7981 */ /* 0x0002a2000c1e1500 */
[----:B0-----:R-:W-:-:S03]  /*3390*/  IMAD.WIDE R32, R0, 0x2, R218 ;  /* 0x0000000200207825 */ /* 0x001fc600078e02da */
[----:B------:R0:W2:Y:S01]  /*33a0*/  LDG.E.U16 R45, desc[UR44][R30.64] ;  /* 0x0000002c1e2d7981 */ /* 0x0000a2000c1e1500 */
[----:B-1----:R-:W-:-:S03]  /*33b0*/  IMAD.WIDE R34, R0, 0x2, R216 ;  /* 0x0000000200227825 */ /* 0x002fc600078e02d8 */
[----:B------:R1:W2:Y:S01]  /*33c0*/  LDG.E.U16 R49, desc[UR44][R36.64] ;  /* 0x0000002c24317981 */ /* 0x0002a2000c1e1500 */
[----:B------:R-:W-:-:S03]  /*33d0*/  IMAD.WIDE R38, R0, 0x2, R212 ;  /* 0x0000000200267825 */ /* 0x000fc600078e02d4 */
[----:B------:R-:W2:Y:S01]  /*33e0*/  LDG.E.U16 R51, desc[UR44][R32.64] ;  /* 0x0000002c20337981 */ /* 0x000ea2000c1e1500 */
[----:B0-----:R-:W-:-:S03]  /*33f0*/  IMAD.WIDE R30, R0, 0x2, R220 ;  /* 0x00000002001e7825 */ /* 0x001fc600078e02dc */
[----:B------:R-:W2:Y:S01]  /*3400*/  LDG.E.U16 R53, desc[UR44][R34.64] ;  /* 0x0000002c22357981 */ /* 0x000ea2000c1e1500 */
[----:B-1----:R-:W-:-:S03]  /*3410*/  IMAD.WIDE R36, R0, 0x2, R214 ;  /* 0x0000000200247825 */ /* 0x002fc600078e02d6 */
[----:B------:R0:W2:Y:S04]  /*3420*/  LDG.E.U16 R48, desc[UR44][R30.64] ;  /* 0x0000002c1e307981 */ /* 0x0000a8000c1e1500 */
[----:B------:R5:W2:Y:S04]  /*3430*/  LDG.E.U16 R50, desc[UR44][R36.64] ;  /* 0x0000002c24327981 */ /* 0x000aa8000c1e1500 */
[----:B------:R2:W2:Y:S01]  /*3440*/  LDG.E.U16 R52, desc[UR44][R38.64] ;  /* 0x0000002c26347981 */ /* 0x0004a2000c1e1500 */
[----:B0-----:R-:W-:Y:S01]  /*3450*/  IMAD.WIDE R30, R0, 0x2, R210 ;  /* 0x00000002001e7825 */ /* 0x001fe200078e02d2 */
[----:B------:R-:W0:Y:S02]  /*3460*/  S2R R235, SR_TID.X ;  /* 0x0000000000eb7919 */ /* 0x000e240000002100 */
[----:B------:R-:W2:Y:S01]  /*3470*/  LDL.64 R214, [R1+0x18] ;  /* 0x0000180001d67983 */ /* 0x000ea20000100a00 */
[----:B------:R-:W-:-:S03]  /*3480*/  UMOV UR13, 0x40000040 ;  /* 0x40000040000d7882 */ /* 0x000fc60000000000 */
[----:B------:R-:W2:Y:S04]  /*3490*/  LDL.64 R222, [R1+0x8] ;  /* 0x0000080001de7983 */ /* 0x000ea80000100a00 */
[----:B------:R-:W2:Y:S04]  /*34a0*/  LDL.64 R224, [R1+0x10] ;  /* 0x0000100001e07983 */ /* 0x000ea80000100a00 */
[----:B------:R-:W2:Y:S01]  /*34b0*/  LDL.64 R220, [R1] ;  /* 0x0000000001dc7983 */ /* 0x000ea20000100a00 */
[----:B---3--:R-:W-:-:S04]  /*34c0*/  IMAD.WIDE R32, R0, 0x2, R208 ;  /* 0x0000000200207825 */ /* 0x008fc800078e02d0 */
[C---:B----4-:R-:W-:Y:S02]  /*34d0*/  IMAD.WIDE R34, R0.reuse, 0x2, R206 ;  /* 0x0000000200227825 */ /* 0x050fe400078e02ce */
[----:B------:R-:W3:Y:S02]  /*34e0*/  LDG.E.U16 R207, desc[UR44][R32.64] ;  /* 0x0000002c20cf7981 */ /* 0x000ee4000c1e1500 */
[C---:B-----5:R-:W-:Y:S02]  /*34f0*/  IMAD.WIDE R36, R0.reuse, 0x2, R204 ;  /* 0x0000000200247825 */ /* 0x060fe400078e02cc */
[----:B------:R-:W4:Y:S02]  /*3500*/  LDG.E.U16 R209, desc[UR44][R34.64] ;  /* 0x0000002c22d17981 */ /* 0x000f24000c1e1500 */
[----:B--2---:R-:W-:Y:S02]  /*3510*/  IMAD.WIDE R38, R0, 0x2, R202 ;  /* 0x0000000200267825 */ /* 0x004fe400078e02ca */
[----:B------:R-:W2:Y:S04]  /*3520*/  LDG.E.U16 R203, desc[UR44][R30.64] ;  /* 0x0000002c1ecb7981 */ /* 0x000ea8000c1e1500 */
[----:B------:R-:W5:Y:S04]  /*3530*/  LDG.E.U16 R211, desc[UR44][R36.64] ;  /* 0x0000002c24d37981 */ /* 0x000f68000c1e1500 */
[----:B------:R-:W5:Y:S01]  /*3540*/  LDG.E.U16 R213, desc[UR44][R38.64] ;  /* 0x0000002c26d57981 */ /* 0x000f62000c1e1500 */
[----:B0-----:R-:W-:-:S02]  /*3550*/  LOP3.LUT R54, R235, 0x40, RZ, 0xc0, !PT ;  /* 0x00000040eb367812 */ /* 0x001fc400078ec0ff */
[----:B------:R-:W-:Y:S02]  /*3560*/  LOP3.LUT R55, R235, 0x3f, RZ, 0xc0, !PT ;  /* 0x0000003feb377812 */ /* 0x000fe400078ec0ff */
[----:B------:R-:W-:-:S03]  /*3570*/  ISETP.NE.U32.AND P0, PT, R54, RZ, PT ;  /* 0x000000ff3600720c */ /* 0x000fc60003f05070 */
[----:B------:R-:W-:Y:S01]  /*3580*/  IMAD.SHL.U32 R55, R55, 0x2, RZ ;  /* 0x0000000237377824 */ /* 0x000fe200078e00ff */
[----:B------:R-:W-:-:S04]  /*3590*/  SEL R202, RZ, 0x90, !P0 ;  /* 0x00000090ffca7807 */ /* 0x000fc80004000000 */
[----:B------:R-:W-:Y:S01]  /*35a0*/  LOP3.LUT R202, R202, R55, RZ, 0x3c, !PT ;  /* 0x00000037caca7212 */ /* 0x000fe200078e3cff */
[----:B------:R-:W-:Y:S03]  /*35b0*/  BAR.SYNC.DEFER_BLOCKING 0x0 ;  /* 0x0000000000007b1d */ /* 0x000fe60000010000 */
[C---:B------:R-:W-:Y:S02]  /*35c0*/  LOP3.LUT R206, R202.reuse, 0x20, RZ, 0x3c, !PT ;  /* 0x00000020cace7812 */ /* 0x040fe400078e3cff */
[C---:B------:R-:W-:Y:S01]  /*35d0*/  LOP3.LUT R205, R202.reuse, 0x40, RZ, 0x3c, !PT ;  /* 0x00000040cacd7812 */ /* 0x040fe200078e3cff */
        /* <DEDUP_REMOVED lines=25> */
[----:B------:R1:W-:Y:S04]  /*3770*/  STS.U16 [R14+UR19+0x4300], R11 ;  /* 0x0043000b0e007988 */ /* 0x0003e80008000413 */
[----:B------:R1:W-:Y:S04]  /*3780*/  STS.U16 [R14+UR19+0x4700], R12 ;  /* 0x0047000c0e007988 */ /* 0x0003e80008000413 */
[----:B------:R1:W-:Y:S04]  /*3790*/  STS.U16 [R14+UR19+0x4b00], R13 ;  /* 0x004b000d0e007988 */ /* 0x0003e80008000413 */
[----:B---3--:R-:W-:Y:S04]  /*37a0*/  STS.U16 [R14+UR19+0x5300], R207 ;  /* 0x005300cf0e007988 */ /* 0x008fe80008000413 */
[----:B----4-:R-:W-:Y:S04]  /*37b0*/  STS.U16 [R14+UR19+0x5700], R209 ;  /* 0x005700d10e007988 */ /* 0x010fe80008000413 */
[----:B--2---:R-:W-:Y:S04]  /*37c0*/  STS.U16 [R14+UR19+0x4f00], R203 ;  /* 0x004f00cb0e007988 */ /* 0x004fe80008000413 */
[----:B-----5:R-:W-:Y:S04]  /*37d0*/  STS.U16 [R14+UR19+0x5b00], R211 ;  /* 0x005b00d30e007988 */ /* 0x020fe80008000413 */
[----:B------:R2:W-:Y:S01]  /*37e0*/  STS.U16 [R14+UR19+0x5f00], R213 ;  /* 0x005f00d50e007988 */ /* 0x0005e20008000413 */
[----:B------:R3:W-:Y:S06]  /*37f0*/  MEMBAR.ALL.CTA ;  /* 0x0000000000007992 */ /* 0x0007ec0000008000 */
[----:B---3--:R-:W3:Y:S02]  /*3800*/  FENCE.VIEW.ASYNC.S ;  /* 0x00000000000073c6 */ /* 0x008ee40000000000 */
[----:B---3--:R-:W-:Y:S06]  /*3810*/  BAR.SYNC.DEFER_BLOCKING 0x0 ;  /* 0x0000000000007b1d */ /* 0x008fec0000010000 */
[----:B0-----:R-:W-:-:S06]  /*3820*/  WARPGROUP.ARRIVE ;  /* 0x00000000000079c5 */ /* 0x001fcc0000000000 */
[----:B------:R-:W-:Y:S04]  /*3830*/  HGMMA.64x64x16.F32.BF16 R56, gdesc[UR12].tnspA, RZ, !UPT ;  /* 0x20e000000c3879f0 */ /* 0x000fe8000c7018ff */
[----:B------:R-:W-:Y:S01]  /*3840*/  HGMMA.64x64x16.F32.BF16 R56, gdesc[UR8].tnspA, R56 ;  /* 0x20e00000083879f0 */ /* 0x000fe20008701838 */
[----:B------:R-:W-:-:S03]  /*3850*/  UMOV UR30, UR14 ;  /* 0x0000000e001e7c82 */ /* 0x000fc60008000000 */
[----:B------:R-:W-:Y:S01]  /*3860*/  HGMMA.64x64x16.F32.BF16 R56, gdesc[UR20].tnspA, R56 ;  /* 0x20e00000143879f0 */ /* 0x000fe20008701838 */
[----:B------:R-:W-:Y:S01]  /*3870*/  UMOV UR31, UR15 ;  /* 0x0000000f001f7c82 */ /* 0x000fe20008000000 */
[----:B------:R-:W-:-:S05]  /*3880*/  MOV R216, UR6 ;  /* 0x0000000600d87c02 */ /* 0x000fca0008000f00 */
[----:B------:R-:W-:-:S04]  /*3890*/  IMAD.WIDE R216, R216, 0x2, R192 ;  /* 0x00000002d8d87825 */ /* 0x000fc800078e02c0 */
[----:B------:R-:W-:Y:S01]  /*38a0*/  IMAD.U32 R218, RZ, RZ, UR6 ;  /* 0x00000006ffda7e24 */ /* 0x000fe2000f8e00ff */
[----:B-1----:R-:W3:Y:S01]  /*38b0*/  LDG.E.U16 R11, desc[UR44][R216.64] ;  /* 0x0000002cd80b7981 */ /* 0x002ee2000c1e1500 */
[----:B------:R-:W-:Y:S02]  /*38c0*/  IMAD.U32 R12, RZ, RZ, UR6 ;  /* 0x00000006ff0c7e24 */ /* 0x000fe4000f8e00ff */
[----:B------:R-:W-:-:S04]  /*38d0*/  IMAD.WIDE R218, R218, 0x2, R214 ;  /* 0x00000002dada7825 */ /* 0x000fc800078e02d6 */
[----:B------:R-:W-:Y:S01]  /*38e0*/  IMAD.U32 R212, RZ, RZ, UR6 ;  /* 0x00000006ffd47e24 */ /* 0x000fe2000f8e00ff */
[----:B------:R-:W4:Y:S01]  /*38f0*/  LDG.E.U16 R200, desc[UR44][R218.64] ;  /* 0x0000002cdac87981 */ /* 0x000f22000c1e1500 */
[----:B------:R-:W-:Y:S02]  /*3900*/  IMAD.U32 R16, RZ, RZ, UR6 ;  /* 0x00000006ff107e24 */ /* 0x000fe4000f8e00ff */
[----:B------:R-:W-:-:S04]  /*3910*/  IMAD.WIDE R12, R12, 0x2, R240 ;  /* 0x000000020c0c7825 */ /* 0x000fc800078e02f0 */
[----:B--2---:R-:W-:Y:S02]  /*3920*/  IMAD.WIDE R212, R212, 0x2, R176 ;  /* 0x00000002d4d47825 */ /* 0x004fe400078e02b0 */
[----:B------:R-:W2:Y:S02]  /*3930*/  LDG.E.U16 R13, desc[UR44][R12.64] ;  /* 0x0000002c0c0d7981 */ /* 0x000ea4000c1e1500 */
[----:B------:R-:W-:-:S06]  /*3940*/  IMAD.WIDE R16, R16, 0x2, R168 ;  /* 0x0000000210107825 */ /* 0x000fcc00078e02a8 */
[----:B------:R-:W5:Y:S04]  /*3950*/  LDG.E.U16 R17, desc[UR44][R16.64] ;  /* 0x0000002c10117981 */ /* 0x000f68000c1e1500 */
[----:B------:R-:W5:Y:S01]  /*3960*/  LDG.E.U16 R12, desc[UR44][R212.64] ;  /* 0x0000002cd40c7981 */ /* 0x000f62000c1e1500 */
[----:B------:R-:W-:Y:S04]  /*3970*/  HGMMA.64x64x16.F32.BF16 R56, gdesc[UR24].tnspA, R56 ;  /* 0x20e00000183879f0 */ /* 0x000fe80008701838 */
[----:B------:R-:W-:Y:S01]  /*3980*/  HGMMA.64x64x16.F32.BF16 R24, gdesc[UR28].tnspA, RZ, !UPT ;  /* 0x20e000001c1879f0 */ /* 0x000fe2000c7018ff */
[----:B------:R-:W-:Y:S01]  /*3990*/  UMOV UR34, UR10 ;  /* 0x0000000a00227c82 */ /* 0x000fe20008000000 */
[----:B------:R-:W-:Y:S01]  /*39a0*/  UMOV UR35, UR11 ;  /* 0x0000000b00237c82 */ /* 0x000fe20008000000 */
[----:B------:R-:W-:-:S04]  /*39b0*/  IMAD.U32 R210, RZ, RZ, UR6 ;  /* 0x00000006ffd27e24 */ /* 0x000fc8000f8e00ff */
[----:B------:R-:W-:-:S05]  /*39c0*/  IMAD.WIDE R210, R210, 0x2, R160 ;  /* 0x00000002d2d27825 */ /* 0x000fca00078e02a0 */
[----:B------:R-:W5:Y:S01]  /*39d0*/  LDG.E.U16 R204, desc[UR44][R210.64] ;  /* 0x0000002cd2cc7981 */ /* 0x000f62000c1e1500 */
[----:B------:R-:W-:Y:S01]  /*39e0*/  HGMMA.64x64x16.F32.BF16 R24, gdesc[UR32].tnspA, R24 ;  /* 0x20e00000201879f0 */ /* 0x000fe20008701818 */
[----:B------:R-:W-:Y:S01]  /*39f0*/  MOV R208, UR6 ;  /* 0x0000000600d07c02 */ /* 0x000fe20008000f00 */
[----:B------:R-:W-:Y:S01]  /*3a00*/  IMAD.U32 R214, RZ, RZ, UR6 ;  /* 0x00000006ffd67e24 */ /* 0x000fe2000f8e00ff */
[----:B------:R-:W-:-:S03]  /*3a10*/  UMOV UR38, UR22 ;  /* 0x0000001600267c82 */ /* 0x000fc60008000000 */
[----:B------:R-:W-:Y:S01]  /*3a20*/  IMAD.WIDE R208, R208, 0x2, R152 ;  /* 0x00000002d0d07825 */ /* 0x000fe200078e0298 */
[----:B------:R-:W-:-:S03]  /*3a30*/  UMOV UR39, UR23 ;  /* 0x0000001700277c82 */ /* 0x000fc60008000000 */
[----:B------:R-:W-:Y:S02]  /*3a40*/  IMAD.WIDE R214, R214, 0x2, R184 ;  /* 0x00000002d6d67825 */ /* 0x000fe400078e02b8 */
[----:B------:R-:W5:Y:S04]  /*3a50*/  LDG.E.U16 R208, desc[UR44][R208.64] ;  /* 0x0000002cd0d07981 */ /* 0x000f68000c1e1500 */
[----:B------:R0:W5:Y:S01]  /*3a60*/  LDG.E.U16 R207, desc[UR44][R214.64] ;  /* 0x0000002cd6cf7981 */ /* 0x000162000c1e1500 */
[----:B------:R-:W-:Y:S01]  /*3a70*/  HGMMA.64x64x16.F32.BF16 R24, gdesc[UR36].tnspA, R24 ;  /* 0x20e00000241879f0 */ /* 0x000fe20008701818 */
[----:B------:R-:W-:Y:S01]  /*3a80*/  UMOV UR42, UR26 ;  /* 0x0000001a002a7c82 */ /* 0x000fe20008000000 */
[----:B------:R-:W-:Y:S01]  /*3a90*/  UMOV UR43, UR27 ;  /* 0x0000001b002b7c82 */ /* 0x000fe20008000000 */
[----:B0-----:R-:W-:-:S02]  /*3aa0*/  IMAD.U32 R214, RZ, RZ, UR6 ;  /* 0x00000006ffd67e24 */ /* 0x001fc4000f8e00ff */
[----:B------:R-:W-:Y:S02]  /*3ab0*/  IMAD.U32 R210, RZ, RZ, UR6 ;  /* 0x00000006ffd27e24 */ /* 0x000fe4000f8e00ff */
[----:B------:R-:W-:Y:S02]  /*3ac0*/  IMAD.U32 R212, RZ, RZ, UR6 ;  /* 0x00000006ffd47e24 */ /* 0x000fe4000f8e00ff */
[----:B------:R-:W-:-:S04]  /*3ad0*/  IMAD.WIDE R214, R214, 0x2, R222 ;  /* 0x00000002d6d67825 */ /* 0x000fc800078e02de */
[----:B------:R-:W-:Y:S01]  /*3ae0*/  IMAD.WIDE R210, R210, 0x2, R224 ;  /* 0x00000002d2d27825 */ /* 0x000fe200078e02e0 */
[----:B------:R0:W5:Y:S03]  /*3af0*/  LDG.E.U16 R209, desc[UR44][R214.64] ;  /* 0x0000002cd6d17981 */ /* 0x000166000c1e1500 */
[----:B------:R-:W-:Y:S02]  /*3b00*/  IMAD.U32 R15, RZ, RZ, UR6 ;  /* 0x00000006ff0f7e24 */ /* 0x000fe4000f8e00ff */
[----:B------:R-:W-:Y:S01]  /*3b10*/  IMAD.WIDE R212, R212, 0x2, R220 ;  /* 0x00000002d4d47825 */ /* 0x000fe200078e02dc */
[----:B------:R-:W5:Y:S03]  /*3b20*/  LDG.E.U16 R210, desc[UR44][R210.64] ;  /* 0x0000002cd2d27981 */ /* 0x000f66000c1e1500 */
[----:B------:R-:W-:-:S02]  /*3b30*/  IMAD.U32 R16, RZ, RZ, UR6 ;  /* 0x00000006ff107e24 */ /* 0x000fc4000f8e00ff */
[----:B0-----:R-:W-:Y:S01]  /*3b40*/  IMAD.WIDE R214, R15, 0x2, R194 ;  /* 0x000000020fd67825 */ /* 0x001fe200078e02c2 */
[----:B------:R-:W-:-:S03]  /*3b50*/  MOV R216, UR6 ;  /* 0x0000000600d87c02 */ /* 0x000fc60008000f00 */
[----:B------:R-:W-:Y:S01]  /*3b60*/  IMAD.U32 R222, RZ, RZ, UR6 ;  /* 0x00000006ffde7e24 */ /* 0x000fe2000f8e00ff */
[----:B------:R0:W5:Y:S04]  /*3b70*/  LDG.E.U16 R211, desc[UR44][R212.64] ;  /* 0x0000002cd4d37981 */ /* 0x000168000c1e1500 */
[----:B------:R1:W5:Y:S01]  /*3b80*/  LDG.E.U16 R203, desc[UR44][R214.64] ;  /* 0x0000002cd6cb7981 */ /* 0x000362000c1e1500 */
[----:B------:R-:W-:-:S04]  /*3b90*/  IMAD.WIDE R222, R222, 0x2, R198 ;  /* 0x00000002dede7825 */ /* 0x000fc800078e02c6 */
[----:B0-----:R-:W-:Y:S02]  /*3ba0*/  IMAD.WIDE R212, R16, 0x2, R190 ;  /* 0x0000000210d47825 */ /* 0x001fe400078e02be */
[----:B------:R-:W5:Y:S01]  /*3bb0*/  LDG.E.U16 R222, desc[UR44][R222.64] ;  /* 0x0000002cdede7981 */ /* 0x000f62000c1e1500 */
[----:B------:R-:W-:Y:S01]  /*3bc0*/  HGMMA.64x64x16.F32.BF16 R24, gdesc[UR40].tnspA, R24, gsb0 ;  /* 0x20e00000281879f0 */ /* 0x000fe20008001818 */
[----:B-1----:R-:W-:Y:S02]  /*3bd0*/  IMAD.U32 R214, RZ, RZ, UR6 ;  /* 0x00000006ffd67e24 */ /* 0x002fe4000f8e00ff */
[----:B------:R0:W5:Y:S01]  /*3be0*/  LDG.E.U16 R15, desc[UR44][R212.64] ;  /* 0x0000002cd40f7981 */ /* 0x000162000c1e1500 */
[----:B------:R-:W-:Y:S02]  /*3bf0*/  IMAD.U32 R215, RZ, RZ, UR6 ;  /* 0x00000006ffd77e24 */ /* 0x000fe4000f8e00ff */
[----:B------:R-:W-:-:S05]  /*3c00*/  IMAD.WIDE R216, R216, 0x2, R196 ;  /* 0x00000002d8d87825 */ /* 0x000fca00078e02c4 */
[----:B------:R1:W5:Y:S01]  /*3c10*/  LDG.E.U16 R16, desc[UR44][R216.64] ;  /* 0x0000002cd8107981 */ /* 0x000362000c1e1500 */
[----:B0-----:R-:W-:-:S04]  /*3c20*/  IMAD.WIDE R212, R214, 0x2, R188 ;  /* 0x00000002d6d47825 */ /* 0x001fc800078e02bc */
[----:B------:R-:W-:Y:S01]  /*3c30*/  IMAD.WIDE R214, R215, 0x2, R186 ;  /* 0x00000002d7d67825 */ /* 0x000fe200078e02ba */
[----:B------:R0:W5:Y:S01]  /*3c40*/  LDG.E.U16 R223, desc[UR44][R212.64] ;  /* 0x0000002cd4df7981 */ /* 0x000162000c1e1500 */
[----:B-1----:R-:W-:-:S03]  /*3c50*/  MOV R216, UR6 ;  /* 0x0000000600d87c02 */ /* 0x002fc60008000f00 */
[----:B------:R1:W5:Y:S01]  /*3c60*/  LDG.E.U16 R224, desc[UR44][R214.64] ;  /* 0x0000002cd6e07981 */ /* 0x000362000c1e1500 */
[----:B------:R-:W-:Y:S02]  /*3c70*/  IMAD.U32 R218, RZ, RZ, UR6 ;  /* 0x00000006ffda7e24 */ /* 0x000fe4000f8e00ff */
[----:B------:R-:W-:Y:S02]  /*3c80*/  IMAD.U32 R220, RZ, RZ, UR6 ;  /* 0x00000006ffdc7e24 */ /* 0x000fe4000f8e00ff */
[----:B0-----:R-:W-:Y:S02]  /*3c90*/  IMAD.U32 R212, RZ, RZ, UR6 ;  /* 0x00000006ffd47e24 */ /* 0x001fe4000f8e00ff */
[----:B-1----:R-:W-:Y:S02]  /*3ca0*/  IMAD.U32 R214, RZ, RZ, UR6 ;  /* 0x00000006ffd67e24 */ /* 0x002fe4000f8e00ff */
[----:B------:R-:W-:-:S04]  /*3cb0*/  IMAD.WIDE R212, R212, 0x2, R174 ;  /* 0x00000002d4d47825 */ /* 0x000fc800078e02ae */
[----:B------:R-:W-:Y:S01]  /*3cc0*/  IMAD.WIDE R216, R216, 0x2, R182 ;  /* 0x00000002d8d87825 */ /* 0x000fe200078e02b6 */
[----:B------:R0:W5:Y:S03]  /*3cd0*/  LDG.E.U16 R228, desc[UR44][R212.64] ;  /* 0x0000002cd4e47981 */ /* 0x000166000c1e1500 */
[----:B------:R-:W-:Y:S01]  /*3ce0*/  IMAD.WIDE R218, R218, 0x2, R180 ;  /* 0x00000002dada7825 */ /* 0x000fe200078e02b4 */
[----:B------:R1:W5:Y:S03]  /*3cf0*/  LDG.E.U16 R225, desc[UR44][R216.64] ;  /* 0x0000002cd8e17981 */ /* 0x000366000c1e1500 */
[----:B------:R-:W-:Y:S01]  /*3d00*/  IMAD.WIDE R220, R220, 0x2, R178 ;  /* 0x00000002dcdc7825 */ /* 0x000fe200078e02b2 */
[----:B------:R1:W5:Y:S03]  /*3d10*/  LDG.E.U16 R226, desc[UR44][R218.64] ;  /* 0x0000002cdae27981 */ /* 0x000366000c1e1500 */
[----:B------:R-:W-:Y:S01]  /*3d20*/  IMAD.WIDE R214, R214, 0x2, R172 ;  /* 0x00000002d6d67825 */ /* 0x000fe200078e02ac */
[----:B0-----:R-:W-:Y:S01]  /*3d30*/  MOV R212, UR6 ;  /* 0x0000000600d47c02 */ /* 0x001fe20008000f00 */
[----:B------:R0:W5:Y:S02]  /*3d40*/  LDG.E.U16 R227, desc[UR44][R220.64] ;  /* 0x0000002cdce37981 */ /* 0x000164000c1e1500 */
[----:B-1----:R-:W-:-:S02]  /*3d50*/  IMAD.U32 R216, RZ, RZ, UR6 ;  /* 0x00000006ffd87e24 */ /* 0x002fc4000f8e00ff */
[----:B------:R1:W5:Y:S01]  /*3d60*/  LDG.E.U16 R229, desc[UR44][R214.64] ;  /* 0x0000002cd6e57981 */ /* 0x000362000c1e1500 */
[----:B------:R-:W-:Y:S02]  /*3d70*/  IMAD.U32 R218, RZ, RZ, UR6 ;  /* 0x00000006ffda7e24 */ /* 0x000fe4000f8e00ff */
[----:B------:R-:W-:-:S04]  /*3d80*/  IMAD.WIDE R212, R212, 0x2, R170 ;  /* 0x00000002d4d47825 */ /* 0x000fc800078e02aa */
[----:B0-----:R-:W-:Y:S01]  /*3d90*/  IMAD.U32 R220, RZ, RZ, UR6 ;  /* 0x00000006ffdc7e24 */ /* 0x001fe2000f8e00ff */
[----:B------:R0:W5:Y:S01]  /*3da0*/  LDG.E.U16 R230, desc[UR44][R212.64] ;  /* 0x0000002cd4e67981 */ /* 0x000162000c1e1500 */
[----:B-1----:R-:W-:Y:S02]  /*3db0*/  IMAD.U32 R214, RZ, RZ, UR6 ;  /* 0x00000006ffd67e24 */ /* 0x002fe4000f8e00ff */
[----:B------:R-:W-:-:S04]  /*3dc0*/  IMAD.WIDE R216, R216, 0x2, R164 ;  /* 0x00000002d8d87825 */ /* 0x000fc800078e02a4 */
[----:B------:R-:W-:Y:S01]  /*3dd0*/  IMAD.WIDE R214, R214, 0x2, R166 ;  /* 0x00000002d6d67825 */ /* 0x000fe200078e02a6 */
[----:B------:R1:W5:Y:S03]  /*3de0*/  LDG.E.U16 R232, desc[UR44][R216.64] ;  /* 0x0000002cd8e87981 */ /* 0x000366000c1e1500 */
[----:B------:R-:W-:Y:S01]  /*3df0*/  IMAD.WIDE R218, R218, 0x2, R162 ;  /* 0x00000002dada7825 */ /* 0x000fe200078e02a2 */
[----:B------:R1:W5:Y:S03]  /*3e00*/  LDG.E.U16 R231, desc[UR44][R214.64] ;  /* 0x0000002cd6e77981 */ /* 0x000366000c1e1500 */
[----:B------:R-:W-:Y:S01]  /*3e10*/  IMAD.WIDE R220, R220, 0x2, R158 ;  /* 0x00000002dcdc7825 */ /* 0x000fe200078e029e */
[----:B------:R1:W5:Y:S01]  /*3e20*/  LDG.E.U16 R233, desc[UR44][R218.64] ;  /* 0x0000002cdae97981 */ /* 0x000362000c1e1500 */
[----:B0-----:R-:W-:-:S02]  /*3e30*/  MOV R212, UR6 ;  /* 0x0000000600d47c02 */ /* 0x001fc40008000f00 */
[----:B-1----:R-:W-:Y:S01]  /*3e40*/  IMAD.U32 R216, RZ, RZ, UR6 ;  /* 0x00000006ffd87e24 */ /* 0x002fe2000f8e00ff */
[----:B------:R0:W5:Y:S01]  /*3e50*/  LDG.E.U16 R234, desc[UR44][R220.64] ;  /* 0x0000002cdcea7981 */ /* 0x000162000c1e1500 */
[----:B------:R-:W-:Y:S02]  /*3e60*/  IMAD.U32 R214, RZ, RZ, UR6 ;  /* 0x00000006ffd67e24 */ /* 0x000fe4000f8e00ff */
[----:B------:R-:W-:Y:S02]  /*3e70*/  IMAD.U32 R218, RZ, RZ, UR6 ;  /* 0x00000006ffda7e24 */ /* 0x000fe4000f8e00ff */
[----:B0-----:R-:W-:Y:S02]  /*3e80*/  IMAD.U32 R220, RZ, RZ, UR6 ;  /* 0x00000006ffdc7e24 */ /* 0x001fe4000f8e00ff */
[----:B------:R-:W-:-:S04]  /*3e90*/  IMAD.WIDE R212, R212, 0x2, R156 ;  /* 0x00000002d4d47825 */ /* 0x000fc800078e029c */
[----:B------:R-:W-:Y:S01]  /*3ea0*/  IMAD.WIDE R214, R214, 0x2, R154 ;  /* 0x00000002d6d67825 */ /* 0x000fe200078e029a */
[----:B------:R-:W-:Y:S02]  /*3eb0*/  WARPGROUP.DEPBAR.LE gsb0, 0x0 ;  /* 0x00008000000079c5 */ /* 0x000fe40000010000 */
[----:B------:R0:W5:Y:S01]  /*3ec0*/  LDG.E.U16 R212, desc[UR44][R212.64] ;  /* 0x0000002cd4d47981 */ /* 0x000162000c1e1500 */
[----:B------:R-:W-:-:S03]  /*3ed0*/  IMAD.WIDE R216, R216, 0x2, R22 ;  /* 0x00000002d8d87825 */ /* 0x000fc600078e0216 */
[----:B------:R-:W5:Y:S01]  /*3ee0*/  LDG.E.U16 R214, desc[UR44][R214.64] ;  /* 0x0000002cd6d67981 */ /* 0x000f62000c1e1500 */
[----:B------:R-:W-:-:S03]  /*3ef0*/  IMAD.WIDE R218, R218, 0x2, R20 ;  /* 0x00000002dada7825 */ /* 0x000fc600078e0214 */
[----:B------:R1:W5:Y:S01]  /*3f00*/  LDG.E.U16 R216, desc[UR44][R216.64] ;  /* 0x0000002cd8d87981 */ /* 0x000362000c1e1500 */
[----:B------:R-:W-:-:S03]  /*3f10*/  IMAD.WIDE R220, R220, 0x2, R18 ;  /* 0x00000002dcdc7825 */ /* 0x000fc600078e0212 */
[----:B------:R1:W5:Y:S04]  /*3f20*/  LDG.E.U16 R218, desc[UR44][R218.64] ;  /* 0x0000002cdada7981 */ /* 0x000368000c1e1500 */
[----:B------:R1:W5:Y:S01]  /*3f30*/  LDG.E.U16 R220, desc[UR44][R220.64] ;  /* 0x0000002cdcdc7981 */ /* 0x000362000c1e1500 */
[----:B------:R-:W-:Y:S01]  /*3f40*/  BAR.SYNC.DEFER_BLOCKING 0x0 ;  /* 0x0000000000007b1d */ /* 0x000fe20000010000 */
[----:B0-----:R-:W-:-:S04]  /*3f50*/  SHF.L.U32 R213, R235, 0x1, RZ ;  /* 0x00000001ebd57819 */ /* 0x001fc800000006ff */
[----:B------:R-:W-:-:S04]  /*3f60*/  LOP3.LUT R213, R213, 0x6, RZ, 0xc0, !PT ;  /* 0x00000006d5d57812 */ /* 0x000fc800078ec0ff */
[----:B------:R-:W-:Y:S02]  /*3f70*/  IADD3 R213, P0, R213, UR5, RZ ;  /* 0x00000005d5d57c10 */ /* 0x000fe4000ff1e0ff */
[----:B------:R-:W-:Y:S01]  /*3f80*/  LOP3.LUT R242, R2, 0x8, RZ, 0xfc, !PT ;  /* 0x0000000802f27812 */ /* 0x000fe200078efcff */
[----:B---3--:R0:W-:Y:S02]  /*3f90*/  STS.U16 [R202+UR19+0x4800], R11 ;  /* 0x0048000bca007988 */ /* 0x0081e40008000413 */
[----:B0-----:R-:W-:-:S04]  /*3fa0*/  IADD3 R11, P4, R213, 0x9, RZ ;  /* 0x00000009d50b7810 */ /* 0x001fc80007f9e0ff */
[C---:B------:R-:W-:Y:S02]  /*3fb0*/  ISETP.GT.U32.AND P1, PT, R11.reuse, R2, PT ;  /* 0x000000020b00720c */ /* 0x040fe40003f24070 */
[C---:B------:R-:W-:Y:S02]  /*3fc0*/  ISETP.GT.U32.AND P3, PT, R11.reuse, R242, PT ;  /* 0x000000f20b00720c */ /* 0x040fe40003f64070 */
[C---:B------:R-:W-:Y:S02]  /*3fd0*/  ISETP.GT.U32.AND P2, PT, R11.reuse, R251, PT ;  /* 0x000000fb0b00720c */ /* 0x040fe40003f44070 */
[----:B------:R-:W-:Y:S01]  /*3fe0*/  ISETP.GT.U32.AND P5, PT, R11, R252, PT ;  /* 0x000000fc0b00720c */ /* 0x000fe20003fa4070 */
[----:B------:R-:W-:Y:S01]  /*3ff0*/  IMAD.X R11, RZ, RZ, UR4, P0 ;  /* 0x00000004ff0b7e24 */ /* 0x000fe200080e06ff */
[----:B----4-:R0:W-:Y:S04]  /*4000*/  STS.U16 [R202+UR19+0x4000], R200 ;  /* 0x004000c8ca007988 */ /* 0x0101e80008000413 */
[----:B--2---:R2:W-:Y:S01]  /*4010*/  STS.U16 [R202+UR19+0x4400], R13 ;  /* 0x0044000dca007988 */ /* 0x0045e20008000413 */
[----:B0-----:R-:W-:-:S03]  /*4020*/  IMAD.X R200, RZ, RZ, R11, P4 ;  /* 0x000000ffffc87224 */ /* 0x001fc600020e060b */
[----:B-----5:R0:W-:Y:S01]  /*4030*/  STS.U16 [R202+UR19+0x5000], R12 ;  /* 0x0050000cca007988 */ /* 0x0201e20008000413 */
[----:B--2---:R-:W-:-:S03]  /*4040*/  FMUL R13, R61, UR7 ;  /* 0x000000073d0d7c20 */ /* 0x004fc60008400000 */
[----:B------:R2:W-:Y:S01]  /*4050*/  STS.U16 [R202+UR19+0x5400], R17 ;  /* 0x00540011ca007988 */ /* 0x0005e20008000413 */
[C---:B------:R-:W-:Y:S02]  /*4060*/  ISETP.GT.U32.AND.EX P1, PT, R200.reuse, RZ, PT, P1 ;  /* 0x000000ffc800720c */ /* 0x040fe40003f24110 */
[----:B------:R-:W-:Y:S01]  /*4070*/  ISETP.GT.U32.AND.EX P3, PT, R200, RZ, PT, P3 ;  /* 0x000000ffc800720c */ /* 0x000fe20003f64130 */
[----:B0-----:R-:W-:Y:S01]  /*4080*/  FMUL R12, R63, UR7 ;  /* 0x000000073f0c7c20 */ /* 0x001fe20008400000 */
[----:B------:R-:W-:Y:S02]  /*4090*/  FSEL R13, R13, -INF , !P1 ;  /* 0xff8000000d0d7808 */ /* 0x000fe40004800000 */
[----:B--2---:R-:W-:Y:S02]  /*40a0*/  IADD3 R17, P0, R213, 0x10, RZ ;  /* 0x00000010d5117810 */ /* 0x004fe40007f1e0ff */
[----:B------:R-:W-:Y:S02]  /*40b0*/  FSEL R12, R12, -INF , !P3 ;  /* 0xff8000000c0c7808 */ /* 0x000fe40005800000 */
[----:B------:R-:W-:-:S02]  /*40c0*/  ISETP.GT.U32.AND P6, PT, R17, R2, PT ;  /* 0x000000021100720c */ /* 0x000fc40003fc4070 */
[C---:B------:R-:W-:Y:S02]  /*40d0*/  ISETP.GT.U32.AND P4, PT, R17.reuse, R242, PT ;  /* 0x000000f21100720c */ /* 0x040fe40003f84070 */
[C---:B------:R-:W-:Y:S02]  /*40e0*/  ISETP.GT.U32.AND P1, PT, R17.reuse, R251, PT ;  /* 0x000000fb1100720c */ /* 0x040fe40003f24070 */
[----:B------:R-:W-:Y:S01]  /*40f0*/  ISETP.GT.U32.AND P3, PT, R17, R252, PT ;  /* 0x000000fc1100720c */ /* 0x000fe20003f64070 */
[----:B------:R-:W-:Y:S01]  /*4100*/  FMUL R17, R29, UR7 ;  /* 0x000000071d117c20 */ /* 0x000fe20008400000 */
[C---:B------:R-:W-:Y:S02]  /*4110*/  ISETP.GT.U32.AND.EX P2, PT, R200.reuse, RZ, PT, P2 ;  /* 0x000000ffc800720c */ /* 0x040fe40003f44120 */
[----:B------:R-:W-:Y:S01]  /*4120*/  ISETP.GT.U32.AND.EX P5, PT, R200, RZ, PT, P5 ;  /* 0x000000ffc800720c */ /* 0x000fe20003fa4150 */
[----:B------:R-:W-:Y:S01]  /*4130*/  IMAD.X R200, RZ, RZ, R11, P0 ;  /* 0x000000ffffc87224 */ /* 0x000fe200000e060b */
[----:B------:R-:W-:Y:S01]  /*4140*/  FSEL R17, R17, -INF , !P2 ;  /* 0xff80000011117808 */ /* 0x000fe20005000000 */
[----:B------:R-:W-:Y:S01]  /*4150*/  FMUL R29, R31, UR7 ;  /* 0x000000071f1d7c20 */ /* 0x000fe20008400000 */
[----:B------:R-:W-:Y:S01]  /*4160*/  IADD3 R63, P2, R213, 0x11, RZ ;  /* 0x00000011d53f7810 */ /* 0x000fe20007f5e0ff */
[----:B------:R-:W-:Y:S01]  /*4170*/  FMUL R61, R64, UR7 ;  /* 0x00000007403d7c20 */ /* 0x000fe20008400000 */
[----:B------:R-:W-:Y:S01]  /*4180*/  ISETP.GT.U32.AND.EX P6, PT, R200, RZ, PT, P6 ;  /* 0x000000ffc800720c */ /* 0x000fe20003fc4160 */
[----:B------:R-:W-:Y:S01]  /*4190*/  FMUL R31, R66, UR7 ;  /* 0x00000007421f7c20 */ /* 0x000fe20008400000 */
[----:B------:R-:W-:Y:S01]  /*41a0*/  ISETP.GT.U32.AND.EX P4, PT, R200, RZ, PT, P4 ;  /* 0x000000ffc800720c */ /* 0x000fe20003f84140 */
[----:B------:R-:W-:Y:S01]  /*41b0*/  FMUL R32, R32, UR7 ;  /* 0x0000000720207c20 */ /* 0x000fe20008400000 */
[----:B------:R-:W-:-:S02]  /*41c0*/  ISETP.GT.U32.AND.EX P1, PT, R200, RZ, PT, P1 ;  /* 0x000000ffc800720c */ /* 0x000fc40003f24110 */
[----:B------:R-:W-:Y:S01]  /*41d0*/  ISETP.GT.U32.AND.EX P3, PT, R200, RZ, PT, P3 ;  /* 0x000000ffc800720c */ /* 0x000fe20003f64130 */
[----:B------:R-:W-:Y:S01]  /*41e0*/  IMAD.X R200, RZ, RZ, R11, P2 ;  /* 0x000000ffffc87224 */ /* 0x000fe200010e060b */
[----:B------:R-:W-:Y:S02]  /*41f0*/  FSEL R29, R29, -INF , !P5 ;  /* 0xff8000001d1d7808 */ /* 0x000fe40006800000 */
[----:B------:R-:W-:Y:S02]  /*4200*/  FSEL R61, R61, -INF , !P6 ;  /* 0xff8000003d3d7808 */ /* 0x000fe40007000000 */
[C---:B------:R-:W-:Y:S02]  /*4210*/  ISETP.GT.U32.AND P0, PT, R63.reuse, R2, PT ;  /* 0x000000023f00720c */ /* 0x040fe40003f04070 */
[C---:B------:R-:W-:Y:S02]  /*4220*/  ISETP.GT.U32.AND P5, PT, R63.reuse, R242, PT ;  /* 0x000000f23f00720c */ /* 0x040fe40003fa4070 */
[----:B------:R-:W-:Y:S01]  /*4230*/  ISETP.GT.U32.AND P6, PT, R63, R251, PT ;  /* 0x000000fb3f00720c */ /* 0x000fe20003fc4070 */
[----:B------:R-:W-:Y:S01]  /*4240*/  FMUL R34, R34, UR7 ;  /* 0x0000000722227c20 */ /* 0x000fe20008400000 */
[----:B------:R-:W-:Y:S01]  /*4250*/  FSEL R31, R31, -INF , !P4 ;  /* 0xff8000001f1f7808 */ /* 0x000fe20006000000 */
[----:B------:R-:W-:Y:S01]  /*4260*/  FMUL R64, R65, UR7 ;  /* 0x0000000741407c20 */ /* 0x000fe20008400000 */
[----:B------:R-:W-:Y:S01]  /*4270*/  ISETP.GT.U32.AND P4, PT, R63, R252, PT ;  /* 0x000000fc3f00720c */ /* 0x000fe20003f84070 */
[----:B------:R-:W-:Y:S01]  /*4280*/  FMUL R63, R67, UR7 ;  /* 0x00000007433f7c20 */ /* 0x000fe20008400000 */
[----:B------:R-:W-:Y:S01]  /*4290*/  FSEL R32, R32, -INF , !P1 ;  /* 0xff80000020207808 */ /* 0x000fe20004800000 */
[----:B------:R-:W-:Y:S01]  /*42a0*/  FMUL R33, R33, UR7 ;  /* 0x0000000721217c20 */ /* 0x000fe20008400000 */
[----:B------:R-:W-:-:S02]  /*42b0*/  IADD3 R66, P1, R213, 0x18, RZ ;  /* 0x00000018d5427810 */ /* 0x000fc40007f3e0ff */
[C---:B------:R-:W-:Y:S02]  /*42c0*/  ISETP.GT.U32.AND.EX P0, PT, R200.reuse, RZ, PT, P0 ;  /* 0x000000ffc800720c */ /* 0x040fe40003f04100 */
[C---:B------:R-:W-:Y:S02]  /*42d0*/  ISETP.GT.U32.AND.EX P5, PT, R200.reuse, RZ, PT, P5 ;  /* 0x000000ffc800720c */ /* 0x040fe40003fa4150 */
[----:B------:R-:W-:Y:S02]  /*42e0*/  ISETP.GT.U32.AND.EX P6, PT, R200, RZ, PT, P6 ;  /* 0x000000ffc800720c */ /* 0x000fe40003fc4160 */
[----:B------:R-:W-:Y:S02]  /*42f0*/  FSEL R34, R34, -INF , !P3 ;  /* 0xff80000022227808 */ /* 0x000fe40005800000 */
[----:B------:R-:W-:Y:S01]  /*4300*/  ISETP.GT.U32.AND.EX P4, PT, R200, RZ, PT, P4 ;  /* 0x000000ffc800720c */ /* 0x000fe20003f84140 */
[----:B------:R-:W-:Y:S01]  /*4310*/  FMUL R35, R35, UR7 ;  /* 0x0000000723237c20 */ /* 0x000fe20008400000 */
[----:B------:R-:W-:-:S02]  /*4320*/  ISETP.GT.U32.AND P2, PT, R66, R2, PT ;  /* 0x000000024200720c */ /* 0x000fc40003f44070 */
[----:B------:R-:W-:Y:S02]  /*4330*/  ISETP.GT.U32.AND P3, PT, R66, R242, PT ;  /* 0x000000f24200720c */ /* 0x000fe40003f64070 */
[----:B------:R-:W-:Y:S02]  /*4340*/  FSEL R64, R64, -INF , !P0 ;  /* 0xff80000040407808 */ /* 0x000fe40004000000 */
[----:B------:R-:W-:Y:S02]  /*4350*/  FSEL R63, R63, -INF , !P5 ;  /* 0xff8000003f3f7808 */ /* 0x000fe40006800000 */
[----:B------:R-:W-:Y:S02]  /*4360*/  FSEL R33, R33, -INF , !P6 ;  /* 0xff80000021217808 */ /* 0x000fe40007000000 */
[----:B------:R-:W-:Y:S02]  /*4370*/  IADD3.X R200, RZ, R11, RZ, P1, !PT ;  /* 0x0000000bffc87210 */ /* 0x000fe40000ffe4ff */
[----:B------:R-:W-:-:S02]  /*4380*/  ISETP.GT.U32.AND P0, PT, R66, R251, PT ;  /* 0x000000fb4200720c */ /* 0x000fc40003f04070 */
[----:B------:R-:W-:Y:S02]  /*4390*/  ISETP.GT.U32.AND P5, PT, R66, R252, PT ;  /* 0x000000fc4200720c */ /* 0x000fe40003fa4070 */
[----:B------:R-:W-:Y:S01]  /*43a0*/  IADD3 R67, P6, R213, 0x19, RZ ;  /* 0x00000019d5437810 */ /* 0x000fe20007fde0ff */
[----:B------:R-:W-:Y:S01]  /*43b0*/  FMUL R66, R68, UR7 ;  /* 0x0000000744427c20 */ /* 0x000fe20008400000 */
[----:B------:R-:W-:Y:S01]  /*43c0*/  FMUL R65, R70, UR7 ;  /* 0x0000000746417c20 */ /* 0x000fe20008400000 */
[C---:B------:R-:W-:Y:S02]  /*43d0*/  ISETP.GT.U32.AND.EX P2, PT, R200.reuse, RZ, PT, P2 ;  /* 0x000000ffc800720c */ /* 0x040fe40003f44120 */
[----:B------:R-:W-:Y:S01]  /*43e0*/  ISETP.GT.U32.AND.EX P3, PT, R200, RZ, PT, P3 ;  /* 0x000000ffc800720c */ /* 0x000fe20003f64130 */
[----:B------:R-:W-:Y:S01]  /*43f0*/  FMUL R36, R36, UR7 ;  /* 0x0000000724247c20 */ /* 0x000fe20008400000 */
[C---:B------:R-:W-:Y:S02]  /*4400*/  ISETP.GT.U32.AND.EX P0, PT, R200.reuse, RZ, PT, P0 ;  /* 0x000000ffc800720c */ /* 0x040fe40003f04100 */
[----:B------:R-:W-:Y:S01]  /*4410*/  ISETP.GT.U32.AND.EX P5, PT, R200, RZ, PT, P5 ;  /* 0x000000ffc800720c */ /* 0x000fe20003fa4150 */
[----:B------:R-:W-:Y:S01]  /*4420*/  IMAD.X R200, RZ, RZ, R11, P6 ;  /* 0x000000ffffc87224 */ /* 0x000fe200030e060b */
[----:B------:R-:W-:-:S02]  /*4430*/  FSEL R35, R35, -INF , !P4 ;  /* 0xff80000023237808 */ /* 0x000fc40006000000 */
[C---:B------:R-:W-:Y:S02]  /*4440*/  ISETP.GT.U32.AND P1, PT, R67.reuse, R2, PT ;  /* 0x000000024300720c */ /* 0x040fe40003f24070 */
[----:B------:R-:W-:Y:S02]  /*4450*/  ISETP.GT.U32.AND P4, PT, R67, R242, PT ;  /* 0x000000f24300720c */ /* 0x000fe40003f84070 */
[----:B------:R-:W-:Y:S02]  /*4460*/  FSEL R66, R66, -INF , !P2 ;  /* 0xff80000042427808 */ /* 0x000fe40005000000 */
[----:B------:R-:W-:Y:S01]  /*4470*/  FSEL R65, R65, -INF , !P3 ;  /* 0xff80000041417808 */ /* 0x000fe20005800000 */
[----:B------:R-:W-:Y:S01]  /*4480*/  FMUL R38, R38, UR7 ;  /* 0x0000000726267c20 */ /* 0x000fe20008400000 */
[----:B------:R-:W-:Y:S01]  /*4490*/  ISETP.GT.U32.AND P2, PT, R67, R251, PT ;  /* 0x000000fb4300720c */ /* 0x000fe20003f44070 */
[----:B------:R-:W-:Y:S01]  /*44a0*/  FMUL R68, R69, UR7 ;  /* 0x0000000745447c20 */ /* 0x000fe20008400000 */
[----:B------:R-:W-:Y:S01]  /*44b0*/  ISETP.GT.U32.AND P3, PT, R67, R252, PT ;  /* 0x000000fc4300720c */ /* 0x000fe20003f64070 */
[----:B------:R-:W-:Y:S01]  /*44c0*/  FMUL R67, R71, UR7 ;  /* 0x0000000747437c20 */ /* 0x000fe20008400000 */
[----:B------:R-:W-:-:S02]  /*44d0*/  FSEL R36, R36, -INF , !P0 ;  /* 0xff80000024247808 */ /* 0x000fc40004000000 */
[C---:B------:R-:W-:Y:S02]  /*44e0*/  ISETP.GT.U32.AND.EX P1, PT, R200.reuse, RZ, PT, P1 ;  /* 0x000000ffc800720c */ /* 0x040fe40003f24110 */
[----:B------:R-:W-:Y:S02]  /*44f0*/  ISETP.GT.U32.AND.EX P4, PT, R200, RZ, PT, P4 ;  /* 0x000000ffc800720c */ /* 0x000fe40003f84140 */
[----:B------:R-:W-:Y:S01]  /*4500*/  IADD3 R70, P0, R213, 0x20, RZ ;  /* 0x00000020d5467810 */ /* 0x000fe20007f1e0ff */
[----:B------:R-:W-:Y:S01]  /*4510*/  FMUL R37, R37, UR7 ;  /* 0x0000000725257c20 */ /* 0x000fe20008400000 */
[----:B------:R-:W-:Y:S02]  /*4520*/  FSEL R38, R38, -INF , !P5 ;  /* 0xff80000026267808 */ /* 0x000fe40006800000 */
[----:B------:R-:W-:Y:S02]  /*4530*/  FSEL R68, R68, -INF , !P1 ;  /* 0xff80000044447808 */ /* 0x000fe40004800000 */
[----:B------:R-:W-:-:S02]  /*4540*/  FSEL R67, R67, -INF , !P4 ;  /* 0xff80000043437808 */ /* 0x000fc40006000000 */
[C---:B------:R-:W-:Y:S02]  /*4550*/  ISETP.GT.U32.AND P6, PT, R70.reuse, R2, PT ;  /* 0x000000024600720c */ /* 0x040fe40003fc4070 */
[C---:B------:R-:W-:Y:S02]  /*4560*/  ISETP.GT.U32.AND P5, PT, R70.reuse, R242, PT ;  /* 0x000000f24600720c */ /* 0x040fe40003fa4070 */
[C---:B------:R-:W-:Y:S02]  /*4570*/  ISETP.GT.U32.AND P1, PT, R70.reuse, R251, PT ;  /* 0x000000fb4600720c */ /* 0x040fe40003f24070 */
[----:B------:R-:W-:Y:S01]  /*4580*/  ISETP.GT.U32.AND P4, PT, R70, R252, PT ;  /* 0x000000fc4600720c */ /* 0x000fe20003f84070 */
[----:B------:R-:W-:Y:S01]  /*4590*/  FMUL R70, R39, UR7 ;  /* 0x0000000727467c20 */ /* 0x000fe20008400000 */
[C---:B------:R-:W-:Y:S02]  /*45a0*/  ISETP.GT.U32.AND.EX P2, PT, R200.reuse, RZ, PT, P2 ;  /* 0x000000ffc800720c */ /* 0x040fe40003f44120 */
[----:B------:R-:W-:-:S02]  /*45b0*/  ISETP.GT.U32.AND.EX P3, PT, R200, RZ, PT, P3 ;  /* 0x000000ffc800720c */ /* 0x000fc40003f64130 */
[----:B------:R-:W-:Y:S02]  /*45c0*/  FSEL R39, R37, -INF , !P2 ;  /* 0xff80000025277808 */ /* 0x000fe40005000000 */
[----:B------:R-:W-:Y:S01]  /*45d0*/  FSEL R37, R70, -INF , !P3 ;  /* 0xff80000046257808 */ /* 0x000fe20005800000 */
[----:B------:R-:W-:Y:S01]  /*45e0*/  IMAD.X R70, RZ, RZ, R11, P0 ;  /* 0x000000ffff467224 */ /* 0x000fe200000e060b */
[----:B------:R0:W-:Y:S01]  /*45f0*/  STS.U16 [R202+UR19+0x5800], R204 ;  /* 0x005800ccca007988 */ /* 0x0001e20008000413 */
[----:B------:R-:W-:-:S03]  /*4600*/  IADD3 R69, P2, R213, 0x8, RZ ;  /* 0x00000008d5457810 */ /* 0x000fc60007f5e0ff */
[----:B------:R-:W-:Y:S02]  /*4610*/  ISETP.GT.U32.AND.EX P6, PT, R70, RZ, PT, P6 ;  /* 0x000000ff4600720c */ /* 0x000fe40003fc4160 */
[----:B------:R-:W-:Y:S02]  /*4620*/  IMAD.X R71, RZ, RZ, R11, P2 ;  /* 0x000000ffff477224 */ /* 0x000fe400010e060b */
[----:B0-----:R-:W-:Y:S01]  /*4630*/  FMUL R204, R72, UR7 ;  /* 0x0000000748cc7c20 */ /* 0x001fe20008400000 */
[C---:B------:R-:W-:Y:S02]  /*4640*/  ISETP.GT.U32.AND P3, PT, R69.reuse, R2, PT ;  /* 0x000000024500720c */ /* 0x040fe40003f64070 */
[C---:B------:R-:W-:Y:S02]  /*4650*/  ISETP.GT.U32.AND P0, PT, R69.reuse, R251, PT ;  /* 0x000000fb4500720c */ /* 0x040fe40003f04070 */
[----:B------:R-:W-:Y:S01]  /*4660*/  ISETP.GT.U32.AND P2, PT, R69, R252, PT ;  /* 0x000000fc4500720c */ /* 0x000fe20003f44070 */
[----:B------:R-:W-:Y:S01]  /*4670*/  FMUL R69, R74, UR7 ;  /* 0x000000074a457c20 */ /* 0x000fe20008400000 */
[----:B------:R-:W-:-:S02]  /*4680*/  FSEL R204, R204, -INF , !P6 ;  /* 0xff800000cccc7808 */ /* 0x000fc40007000000 */
[----:B-1----:R-:W-:Y:S02]  /*4690*/  IADD3 R217, P6, R213, 0x21, RZ ;  /* 0x00000021d5d97810 */ /* 0x002fe40007fde0ff */
[C---:B------:R-:W-:Y:S02]  /*46a0*/  ISETP.GT.U32.AND.EX P5, PT, R70.reuse, RZ, PT, P5 ;  /* 0x000000ff4600720c */ /* 0x040fe40003fa4150 */
[C---:B------:R-:W-:Y:S02]  /*46b0*/  ISETP.GT.U32.AND.EX P1, PT, R70.reuse, RZ, PT, P1 ;  /* 0x000000ff4600720c */ /* 0x040fe40003f24110 */
[----:B------:R-:W-:Y:S01]  /*46c0*/  ISETP.GT.U32.AND.EX P4, PT, R70, RZ, PT, P4 ;  /* 0x000000ff4600720c */ /* 0x000fe20003f84140 */
[----:B------:R-:W-:Y:S01]  /*46d0*/  IMAD.X R70, RZ, RZ, R11, P6 ;  /* 0x000000ffff467224 */ /* 0x000fe200030e060b */
[C---:B------:R-:W-:Y:S02]  /*46e0*/  ISETP.GT.U32.AND.EX P3, PT, R71.reuse, RZ, PT, P3 ;  /* 0x000000ff4700720c */ /* 0x040fe40003f64130 */
[----:B------:R-:W-:-:S02]  /*46f0*/  ISETP.GT.U32.AND.EX P0, PT, R71, RZ, PT, P0 ;  /* 0x000000ff4700720c */ /* 0x000fc40003f04100 */
[----:B------:R-:W-:Y:S01]  /*4700*/  ISETP.GT.U32.AND.EX P2, PT, R71, RZ, PT, P2 ;  /* 0x000000ff4700720c */ /* 0x000fe20003f44120 */
[----:B------:R-:W-:Y:S01]  /*4710*/  FMUL R71, R42, UR7 ;  /* 0x000000072a477c20 */ /* 0x000fe20008400000 */
[----:B------:R-:W-:Y:S02]  /*4720*/  FSEL R69, R69, -INF , !P5 ;  /* 0xff80000045457808 */ /* 0x000fe40006800000 */
[----:B------:R-:W-:Y:S01]  /*4730*/  ISETP.GT.U32.AND P5, PT, R217, R2, PT ;  /* 0x00000002d900720c */ /* 0x000fe20003fa4070 */
[----:B------:R-:W-:Y:S01]  /*4740*/  FMUL R40, R40, UR7 ;  /* 0x0000000728287c20 */ /* 0x000fe20008400000 */
[----:B------:R-:W-:Y:S01]  /*4750*/  FMUL R73, R73, UR7 ;  /* 0x0000000749497c20 */ /* 0x000fe20008400000 */
[----:B------:R-:W-:Y:S02]  /*4760*/  FSEL R71, R71, -INF , !P4 ;  /* 0xff80000047477808 */ /* 0x000fe40006000000 */
[----:B------:R-:W-:Y:S02]  /*4770*/  ISETP.GT.U32.AND.EX P5, PT, R70, RZ, PT, P5 ;  /* 0x000000ff4600720c */ /* 0x000fe40003fa4150 */
[----:B------:R-:W-:Y:S01]  /*4780*/  IADD3 R219, P4, R213, 0x28, RZ ;  /* 0x00000028d5db7810 */ /* 0x000fe20007f9e0ff */
[----:B------:R-:W-:Y:S01]  /*4790*/  FMUL R72, R75, UR7 ;  /* 0x000000074b487c20 */ /* 0x000fe20008400000 */
[----:B------:R-:W-:-:S02]  /*47a0*/  ISETP.GT.U32.AND P6, PT, R217, R242, PT ;  /* 0x000000f2d900720c */ /* 0x000fc40003fc4070 */
[----:B------:R-:W-:Y:S02]  /*47b0*/  FSEL R42, R40, -INF , !P1 ;  /* 0xff800000282a7808 */ /* 0x000fe40004800000 */
[----:B------:R-:W-:Y:S02]  /*47c0*/  FSEL R75, R73, -INF , !P5 ;  /* 0xff800000494b7808 */ /* 0x000fe40006800000 */
[----:B------:R-:W-:Y:S02]  /*47d0*/  ISETP.GT.U32.AND P5, PT, R219, R2, PT ;  /* 0x00000002db00720c */ /* 0x000fe40003fa4070 */
[----:B------:R-:W-:Y:S02]  /*47e0*/  IADD3.X R40, RZ, R11, RZ, P4, !PT ;  /* 0x0000000bff287210 */ /* 0x000fe400027fe4ff */
[----:B------:R-:W-:Y:S01]  /*47f0*/  ISETP.GT.U32.AND.EX P6, PT, R70, RZ, PT, P6 ;  /* 0x000000ff4600720c */ /* 0x000fe20003fc4160 */
[----:B------:R-:W-:Y:S01]  /*4800*/  FMUL R76, R76, UR7 ;  /* 0x000000074c4c7c20 */ /* 0x000fe20008400000 */
[----:B------:R-:W-:-:S02]  /*4810*/  ISETP.GT.U32.AND.EX P5, PT, R40, RZ, PT, P5 ;  /* 0x000000ff2800720c */ /* 0x000fc40003fa4150 */
[----:B------:R-:W-:Y:S02]  /*4820*/  FSEL R72, R72, -INF , !P6 ;  /* 0xff80000048487808 */ /* 0x000fe40007000000 */
[----:B------:R-:W-:Y:S01]  /*4830*/  ISETP.GT.U32.AND P6, PT, R219, R242, PT ;  /* 0x000000f2db00720c */ /* 0x000fe20003fc4070 */
[----:B------:R-:W-:Y:S01]  /*4840*/  FMUL R78, R78, UR7 ;  /* 0x000000074e4e7c20 */ /* 0x000fe20008400000 */
[----:B------:R-:W-:Y:S02]  /*4850*/  FSEL R76, R76, -INF , !P5 ;  /* 0xff8000004c4c7808 */ /* 0x000fe40006800000 */
[----:B------:R-:W-:Y:S02]  /*4860*/  IADD3 R235, P5, R213, 0x29, RZ ;  /* 0x00000029d5eb7810 */ /* 0x000fe40007fbe0ff */
[----:B------:R-:W-:Y:S01]  /*4870*/  ISETP.GT.U32.AND.EX P6, PT, R40, RZ, PT, P6 ;  /* 0x000000ff2800720c */ /* 0x000fe20003fc4160 */
[----:B------:R-:W-:Y:S02]  /*4880*/  FMUL R73, R44, UR7 ;  /* 0x000000072c497c20 */ /* 0x000fe40008400000 */
[----:B------:R-:W-:Y:S01]  /*4890*/  IMAD.X R74, RZ, RZ, R11, P5 ;  /* 0x000000ffff4a7224 */ /* 0x000fe200028e060b */
[----:B------:R-:W-:-:S02]  /*48a0*/  FSEL R44, R78, -INF , !P6 ;  /* 0xff8000004e2c7808 */ /* 0x000fc40007000000 */
[----:B------:R-:W-:Y:S02]  /*48b0*/  ISETP.GT.U32.AND P6, PT, R235, R2, PT ;  /* 0x00000002eb00720c */ /* 0x000fe40003fc4070 */
[----:B------:R-:W-:Y:S02]  /*48c0*/  ISETP.GT.U32.AND P1, PT, R217, R251, PT ;  /* 0x000000fbd900720c */ /* 0x000fe40003f24070 */
[----:B------:R-:W-:Y:S01]  /*48d0*/  ISETP.GT.U32.AND P5, PT, R235, R242, PT ;  /* 0x000000f2eb00720c */ /* 0x000fe20003fa4070 */
[----:B------:R-:W-:Y:S01]  /*48e0*/  FMUL R77, R77, UR7 ;  /* 0x000000074d4d7c20 */ /* 0x000fe20008400000 */
[----:B------:R-:W-:Y:S01]  /*48f0*/  FMUL R41, R41, UR7 ;  /* 0x0000000729297c20 */ /* 0x000fe20008400000 */
[----:B------:R-:W-:Y:S01]  /*4900*/  ISETP.GT.U32.AND.EX P6, PT, R74, RZ, PT, P6 ;  /* 0x000000ff4a00720c */ /* 0x000fe20003fc4160 */
[----:B------:R-:W-:Y:S01]  /*4910*/  FMUL R78, R79, UR7 ;  /* 0x000000074f4e7c20 */ /* 0x000fe20008400000 */
[----:B------:R-:W-:Y:S02]  /*4920*/  ISETP.GT.U32.AND.EX P1, PT, R70, RZ, PT, P1 ;  /* 0x000000ff4600720c */ /* 0x000fe40003f24110 */
[----:B------:R-:W-:-:S02]  /*4930*/  ISETP.GT.U32.AND.EX P5, PT, R74, RZ, PT, P5 ;  /* 0x000000ff4a00720c */ /* 0x000fc40003fa4150 */
[----:B------:R-:W-:Y:S02]  /*4940*/  FSEL R79, R77, -INF , !P6 ;  /* 0xff8000004d4f7808 */ /* 0x000fe40007000000 */
[----:B------:R-:W-:Y:S02]  /*4950*/  FSEL R41, R41, -INF , !P1 ;  /* 0xff80000029297808 */ /* 0x000fe40004800000 */
[----:B------:R-:W-:Y:S02]  /*4960*/  FSEL R77, R78, -INF , !P5 ;  /* 0xff8000004e4d7808 */ /* 0x000fe40006800000 */
[CC--:B------:R-:W-:Y:S02]  /*4970*/  ISETP.GT.U32.AND P1, PT, R213.reuse, R2.reuse, PT ;  /* 0x00000002d500720c */ /* 0x0c0fe40003f24070 */
[----:B------:R-:W-:Y:S01]  /*4980*/  ISETP.GE.U32.AND P5, PT, R213, R2, PT ;  /* 0x00000002d500720c */ /* 0x000fe20003fa6070 */
[----:B------:R-:W-:Y:S01]  /*4990*/  FMUL R237, R56, UR7 ;  /* 0x0000000738ed7c20 */ /* 0x000fe20008400000 */
[----:B------:R-:W-:Y:S01]  /*49a0*/  FMUL R57, R57, UR7 ;  /* 0x0000000739397c20 */ /* 0x000fe20008400000 */
[----:B------:R-:W-:-:S02]  /*49b0*/  ISETP.GT.U32.AND.EX P1, PT, R11, RZ, PT, P1 ;  /* 0x000000ff0b00720c */ /* 0x000fc40003f24110 */
[----:B------:R-:W-:Y:S01]  /*49c0*/  ISETP.GE.U32.AND.EX P5, PT, R11, RZ, PT, P5 ;  /* 0x000000ff0b00720c */ /* 0x000fe20003fa6150 */
[----:B------:R-:W-:Y:S01]  /*49d0*/  FMUL R60, R60, UR7 ;  /* 0x000000073c3c7c20 */ /* 0x000fe20008400000 */
[----:B------:R-:W-:Y:S02]  /*49e0*/  FSEL R237, R237, -INF , !P1 ;  /* 0xff800000eded7808 */ /* 0x000fe40004800000 */
[----:B------:R-:W-:Y:S01]  /*49f0*/  FSEL R57, R57, -INF , !P5 ;  /* 0xff80000039397808 */ /* 0x000fe20006800000 */
[----:B------:R-:W-:Y:S01]  /*4a00*/  STS.U16 [R202+UR19+0x4c00], R207 ;  /* 0x004c00cfca007988 */ /* 0x000fe20008000413 */
[----:B------:R-:W-:-:S03]  /*4a10*/  IADD3 R236, P6, R213, 0x30, RZ ;  /* 0x00000030d5ec7810 */ /* 0x000fc60007fde0ff */
[----:B------:R0:W-:Y:S01]  /*4a20*/  STS.U16 [R202+UR19+0x5c00], R208 ;  /* 0x005c00d0ca007988 */ /* 0x0001e20008000413 */
[----:B------:R-:W-:Y:S01]  /*4a30*/  FSEL R60, R60, -INF , !P3 ;  /* 0xff8000003c3c7808 */ /* 0x000fe20005800000 */
[----:B------:R-:W-:Y:S01]  /*4a40*/  IMAD.X R78, RZ, RZ, R11, P6 ;  /* 0x000000ffff4e7224 */ /* 0x000fe200030e060b */
[----:B------:R-:W-:Y:S01]  /*4a50*/  ISETP.GT.U32.AND P6, PT, R236, R242, PT ;  /* 0x000000f2ec00720c */ /* 0x000fe20003fc4070 */
[----:B0-----:R-:W-:Y:S01]  /*4a60*/  FMUL R202, R82, UR7 ;  /* 0x0000000752ca7c20 */ /* 0x001fe20008400000 */
[----:B------:R-:W-:-:S04]  /*4a70*/  FMNMX R82, R237, R57, !PT ;  /* 0x00000039ed527209 */ /* 0x000fc80007800000 */
[----:B------:R-:W-:Y:S02]  /*4a80*/  FMNMX R82, R60, R82, !PT ;  /* 0x000000523c527209 */ /* 0x000fe40007800000 */
[----:B------:R-:W-:Y:S02]  /*4a90*/  IADD3 R56, P5, R213, 0x31, RZ ;  /* 0x00000031d5387810 */ /* 0x000fe40007fbe0ff */
[----:B------:R-:W-:Y:S02]  /*4aa0*/  FMNMX R82, R13, R82, !PT ;  /* 0x000000520d527209 */ /* 0x000fe40007800000 */
[----:B------:R-:W-:Y:S02]  /*4ab0*/  ISETP.GT.U32.AND.EX P6, PT, R78, RZ, PT, P6 ;  /* 0x000000ff4e00720c */ /* 0x000fe40003fc4160 */
[----:B------:R-:W-:Y:S01]  /*4ac0*/  FMNMX R82, R61, R82, !PT ;  /* 0x000000523d527209 */ /* 0x000fe20007800000 */
[----:B------:R-:W-:Y:S01]  /*4ad0*/  IMAD.X R200, RZ, RZ, R11, P5 ;  /* 0x000000ffffc87224 */ /* 0x000fe200028e060b */
[----:B------:R-:W-:-:S02]  /*4ae0*/  ISETP.GT.U32.AND P4, PT, R219, R251, PT ;  /* 0x000000fbdb00720c */ /* 0x000fc40003f84070 */
[----:B------:R-:W-:Y:S02]  /*4af0*/  FSEL R202, R202, -INF , !P6 ;  /* 0xff800000caca7808 */ /* 0x000fe40007000000 */
[----:B------:R-:W-:Y:S02]  /*4b00*/  ISETP.GT.U32.AND P6, PT, R56, R2, PT ;  /* 0x000000023800720c */ /* 0x000fe40003fc4070 */
[----:B------:R-:W-:Y:S01]  /*4b10*/  FMNMX R82, R64, R82, !PT ;  /* 0x0000005240527209 */ /* 0x000fe20007800000 */
[----:B------:R-:W-:Y:S01]  /*4b20*/  FMUL R81, R81, UR7 ;  /* 0x0000000751517c20 */ /* 0x000fe20008400000 */
[----:B------:R-:W-:Y:S02]  /*4b30*/  ISETP.GT.U32.AND.EX P4, PT, R40, RZ, PT, P4 ;  /* 0x000000ff2800720c */ /* 0x000fe40003f84140 */
[----:B------:R-:W-:Y:S02]  /*4b40*/  ISETP.GT.U32.AND.EX P6, PT, R200, RZ, PT, P6 ;  /* 0x000000ffc800720c */ /* 0x000fe40003fc4160 */
[----:B------:R-:W-:-:S02]  /*4b50*/  FMNMX R82, R66, R82, !PT ;  /* 0x0000005242527209 */ /* 0x000fc40007800000 */
[----:B------:R-:W-:Y:S02]  /*4b60*/  ISETP.GT.U32.AND P5, PT, R56, R242, PT ;  /* 0x000000f23800720c */ /* 0x000fe40003fa4070 */
[----:B------:R-:W-:Y:S01]  /*4b70*/  FSEL R73, R73, -INF , !P4 ;  /* 0xff80000049497808 */ /* 0x000fe20006000000 */
[----:B------:R-:W-:Y:S01]  /*4b80*/  FMUL R208, R83, UR7 ;  /* 0x0000000753d07c20 */ /* 0x000fe20008400000 */
[----:B------:R-:W-:Y:S02]  /*4b90*/  ISETP.GT.U32.AND P4, PT, R235, R251, PT ;  /* 0x000000fbeb00720c */ /* 0x000fe40003f84070 */
[----:B------:R-:W-:Y:S02]  /*4ba0*/  FSEL R81, R81, -INF , !P6 ;  /* 0xff80000051517808 */ /* 0x000fe40007000000 */
[----:B------:R-:W-:Y:S02]  /*4bb0*/  IADD3 R238, P6, R213, 0x38, RZ ;  /* 0x00000038d5ee7810 */ /* 0x000fe40007fde0ff */
[----:B------:R-:W-:Y:S01]  /*4bc0*/  FMNMX R82, R68, R82, !PT ;  /* 0x0000005244527209 */ /* 0x000fe20007800000 */
[----:B------:R-:W-:Y:S01]  /*4bd0*/  FMUL R45, R45, UR7 ;  /* 0x000000072d2d7c20 */ /* 0x000fe20008400000 */
[----:B------:R-:W-:-:S02]  /*4be0*/  ISETP.GT.U32.AND.EX P5, PT, R200, RZ, PT, P5 ;  /* 0x000000ffc800720c */ /* 0x000fc40003fa4150 */
[----:B------:R-:W-:Y:S01]  /*4bf0*/  ISETP.GT.U32.AND.EX P4, PT, R74, RZ, PT, P4 ;  /* 0x000000ff4a00720c */ /* 0x000fe20003f84140 */
[----:B------:R-:W-:Y:S01]  /*4c00*/  IMAD.X R207, RZ, RZ, R11, P6 ;  /* 0x000000ffffcf7224 */ /* 0x000fe200030e060b */
[----:B------:R-:W-:Y:S02]  /*4c10*/  FMNMX R82, R204, R82, !PT ;  /* 0x00000052cc527209 */ /* 0x000fe40007800000 */
[----:B------:R-:W-:Y:S02]  /*4c20*/  FSEL R208, R208, -INF , !P5 ;  /* 0xff800000d0d07808 */ /* 0x000fe40006800000 */
[-C--:B------:R-:W-:Y:S02]  /*4c30*/  ISETP.GT.U32.AND P5, PT, R238, R2.reuse, PT ;  /* 0x00000002ee00720c */ /* 0x080fe40003fa4070 */
[----:B------:R-:W-:Y:S01]  /*4c40*/  FSEL R45, R45, -INF , !P4 ;  /* 0xff8000002d2d7808 */ /* 0x000fe20006000000 */
[----:B------:R-:W-:Y:S01]  /*4c50*/  FMUL R84, R84, UR7 ;  /* 0x0000000754547c20 */ /* 0x000fe20008400000 */
[----:B------:R-:W-:-:S02]  /*4c60*/  ISETP.GT.U32.AND P4, PT, R236, R2, PT ;  /* 0x00000002ec00720c */ /* 0x000fc40003f84070 */
[----:B------:R-:W-:Y:S01]  /*4c70*/  FMNMX R83, R75, R82, !PT ;  /* 0x000000524b537209 */ /* 0x000fe20007800000 */
[----:B------:R-:W-:Y:S01]  /*4c80*/  FMUL R80, R80, UR7 ;  /* 0x0000000750507c20 */ /* 0x000fe20008400000 */
[----:B------:R-:W-:Y:S02]  /*4c90*/  ISETP.GT.U32.AND.EX P5, PT, R207, RZ, PT, P5 ;  /* 0x000000ffcf00720c */ /* 0x000fe40003fa4150 */
[----:B------:R-:W-:Y:S02]  /*4ca0*/  ISETP.GT.U32.AND.EX P4, PT, R78, RZ, PT, P4 ;  /* 0x000000ff4e00720c */ /* 0x000fe40003f84140 */
[----:B------:R-:W-:Y:S02]  /*4cb0*/  FMNMX R83, R76, R83, !PT ;  /* 0x000000534c537209 */ /* 0x000fe40007800000 */
[----:B------:R-:W-:Y:S02]  /*4cc0*/  FSEL R82, R84, -INF , !P5 ;  /* 0xff80000054527808 */ /* 0x000fe40006800000 */
[----:B------:R-:W-:-:S02]  /*4cd0*/  IADD3 R221, P5, R213, 0x39, RZ ;  /* 0x00000039d5dd7810 */ /* 0x000fc40007fbe0ff */
[----:B------:R-:W-:Y:S02]  /*4ce0*/  FSEL R80, R80, -INF , !P4 ;  /* 0xff80000050507808 */ /* 0x000fe40006000000 */
[----:B------:R-:W-:Y:S01]  /*4cf0*/  FMNMX R83, R79, R83, !PT ;  /* 0x000000534f537209 */ /* 0x000fe20007800000 */
[----:B------:R-:W-:Y:S01]  /*4d00*/  FMUL R215, R86, UR7 ;  /* 0x0000000756d77c20 */ /* 0x000fe20008400000 */
[----:B------:R-:W-:Y:S02]  /*4d10*/  ISETP.GT.U32.AND P6, PT, R238, R242, PT ;  /* 0x000000f2ee00720c */ /* 0x000fe40003fc4070 */
[----:B------:R-:W-:Y:S02]  /*4d20*/  IADD3.X R86, RZ, R11, RZ, P5, !PT ;  /* 0x0000000bff567210 */ /* 0x000fe40002ffe4ff */
[----:B------:R-:W-:Y:S02]  /*4d30*/  ISETP.GT.U32.AND P5, PT, R221, R2, PT ;  /* 0x00000002dd00720c */ /* 0x000fe40003fa4070 */
[----:B------:R-:W-:Y:S01]  /*4d40*/  FMNMX R83, R80, R83, !PT ;  /* 0x0000005350537209 */ /* 0x000fe20007800000 */
[----:B------:R-:W-:Y:S01]  /*4d50*/  FMUL R85, R85, UR7 ;  /* 0x0000000755557c20 */ /* 0x000fe20008400000 */
[----:B------:R-:W-:-:S02]  /*4d60*/  ISETP.GT.U32.AND.EX P6, PT, R207, RZ, PT, P6 ;  /* 0x000000ffcf00720c */ /* 0x000fc40003fc4160 */
[----:B------:R-:W-:Y:S02]  /*4d70*/  ISETP.GT.U32.AND.EX P5, PT, R86, RZ, PT, P5 ;  /* 0x000000ff5600720c */ /* 0x000fe40003fa4150 */
[----:B------:R-:W-:Y:S02]  /*4d80*/  FMNMX R84, R81, R83, !PT ;  /* 0x0000005351547209 */ /* 0x000fe40007800000 */
[----:B------:R-:W-:Y:S02]  /*4d90*/  FSEL R215, R215, -INF , !P6 ;  /* 0xff800000d7d77808 */ /* 0x000fe40007000000 */
[----:B------:R-:W-:Y:S02]  /*4da0*/  ISETP.GT.U32.AND P6, PT, R238, R251, PT ;  /* 0x000000fbee00720c */ /* 0x000fe40003fc4070 */
[----:B------:R-:W-:Y:S02]  /*4db0*/  FSEL R83, R85, -INF , !P5 ;  /* 0xff80000055537808 */ /* 0x000fe40006800000 */
[----:B------:R-:W-:Y:S01]  /*4dc0*/  FMNMX R84, R82, R84, !PT ;  /* 0x0000005452547209 */ /* 0x000fe20007800000 */
[----:B------:R-:W-:Y:S01]  /*4dd0*/  FMUL R52, R52, UR7 ;  /* 0x0000000734347c20 */ /* 0x000fe20008400000 */
[----:B------:R-:W-:Y:S01]  /*4de0*/  ISETP.GT.U32.AND.EX P6, PT, R207, RZ, PT, P6 ;  /* 0x000000ffcf00720c */ /* 0x000fe20003fc4160 */
[----:B------:R-:W-:Y:S01]  /*4df0*/  FMUL R239, R28, UR7 ;  /* 0x000000071cef7c20 */ /* 0x000fe20008400000 */
[----:B------:R-:W-:-:S02]  /*4e00*/  FMNMX R84, R83, R84, !PT ;  /* 0x0000005453547209 */ /* 0x000fc40007800000 */
[----:B------:R-:W-:Y:S02]  /*4e10*/  FSEL R28, R52, -INF , !P6 ;  /* 0xff800000341c7808 */ /* 0x000fe40007000000 */
[----:B------:R-:W-:Y:S02]  /*4e20*/  FSEL R52, R239, -INF , !P0 ;  /* 0xff800000ef347808 */ /* 0x000fe40004000000 */
[----:B------:R-:W0:Y:S01]  /*4e30*/  SHFL.BFLY PT, R239, R84, 0x2, 0x1f ;  /* 0x0c401f0054ef7f89 */ /* 0x000e2200000e0000 */
[----:B------:R-:W-:Y:S01]  /*4e40*/  FMUL R85, R58, UR7 ;  /* 0x000000073a557c20 */ /* 0x000fe20008400000 */
[----:B------:R-:W-:Y:S01]  /*4e50*/  ISETP.GT.U32.AND P3, PT, R236, R251, PT ;  /* 0x000000fbec00720c */ /* 0x000fe20003f64070 */
[----:B------:R-:W-:-:S03]  /*4e60*/  FMUL R48, R48, UR7 ;  /* 0x0000000730307c20 */ /* 0x000fc60008400000 */
[----:B------:R-:W-:-:S04]  /*4e70*/  ISETP.GT.U32.AND.EX P3, PT, R78, RZ, PT, P3 ;  /* 0x000000ff4e00720c */ /* 0x000fc80003f64130 */
[----:B------:R-:W-:Y:S02]  /*4e80*/  FSEL R48, R48, -INF , !P3 ;  /* 0xff80000030307808 */ /* 0x000fe40005800000 */
[----:B0-----:R-:W-:-:S05]  /*4e90*/  FMNMX R239, R84, R239, !PT ;  /* 0x000000ef54ef7209 */ /* 0x001fca0007800000 */
[----:B------:R-:W0:Y:S01]  /*4ea0*/  SHFL.BFLY PT, R58, R239, 0x1, 0x1f ;  /* 0x0c201f00ef3a7f89 */ /* 0x000e2200000e0000 */
[-C--:B------:R-:W-:Y:S01]  /*4eb0*/  ISETP.GT.U32.AND P3, PT, R56, R251.reuse, PT ;  /* 0x000000fb3800720c */ /* 0x080fe20003f64070 */
[----:B------:R-:W-:Y:S01]  /*4ec0*/  FMUL R49, R49, UR7 ;  /* 0x0000000731317c20 */ /* 0x000fe20008400000 */
[----:B------:R-:W-:Y:S01]  /*4ed0*/  FMUL R30, R30, UR7 ;  /* 0x000000071e1e7c20 */ /* 0x000fe20008400000 */
[----:B------:R-:W-:Y:S02]  /*4ee0*/  ISETP.GE.U32.AND P5, PT, R213, R251, PT ;  /* 0x000000fbd500720c */ /* 0x000fe40003fa6070 */
[----:B------:R-:W-:Y:S01]  /*4ef0*/  ISETP.GT.U32.AND.EX P3, PT, R200, RZ, PT, P3 ;  /* 0x000000ffc800720c */ /* 0x000fe20003f64130 */
[----:B------:R-:W-:Y:S01]  /*4f00*/  FMUL R25, R25, UR7 ;  /* 0x0000000719197c20 */ /* 0x000fe20008400000 */
[----:B------:R-:W-:Y:S02]  /*4f10*/  ISETP.GT.U32.AND P4, PT, R213, R242, PT ;  /* 0x000000f2d500720c */ /* 0x000fe40003f84070 */
[----:B------:R-:W-:-:S02]  /*4f20*/  FSEL R49, R49, -INF , !P3 ;  /* 0xff80000031317808 */ /* 0x000fc40005800000 */
[----:B------:R-:W-:Y:S02]  /*4f30*/  ISETP.GE.U32.AND P3, PT, R213, R242, PT ;  /* 0x000000f2d500720c */ /* 0x000fe40003f66070 */
[----:B------:R-:W-:Y:S02]  /*4f40*/  FSEL R30, R30, -INF , !P2 ;  /* 0xff8000001e1e7808 */ /* 0x000fe40005000000 */
[----:B------:R-:W-:Y:S02]  /*4f50*/  ISETP.GE.U32.AND.EX P5, PT, R11, RZ, PT, P5 ;  /* 0x000000ff0b00720c */ /* 0x000fe40003fa6150 */
[C---:B------:R-:W-:Y:S02]  /*4f60*/  ISETP.GT.U32.AND P6, PT, R213.reuse, R251, PT ;  /* 0x000000fbd500720c */ /* 0x040fe40003fc4070 */
[CC--:B------:R-:W-:Y:S02]  /*4f70*/  ISETP.GT.U32.AND P0, PT, R213.reuse, R252.reuse, PT ;  /* 0x000000fcd500720c */ /* 0x0c0fe40003f04070 */
[----:B------:R-:W-:Y:S01]  /*4f80*/  ISETP.GE.U32.AND P2, PT, R213, R252, PT ;  /* 0x000000fcd500720c */ /* 0x000fe20003f46070 */
[----:B------:R-:W-:Y:S01]  /*4f90*/  FMUL R213, R59, UR7 ;  /* 0x000000073bd57c20 */ /* 0x000fe20008400000 */
[----:B------:R-:W-:Y:S01]  /*4fa0*/  FMUL R59, R26, UR7 ;  /* 0x000000071a3b7c20 */ /* 0x000fe20008400000 */
[----:B------:R-:W-:-:S02]  /*4fb0*/  ISETP.GT.U32.AND.EX P4, PT, R11, RZ, PT, P4 ;  /* 0x000000ff0b00720c */ /* 0x000fc40003f84140 */
[----:B------:R-:W-:Y:S02]  /*4fc0*/  ISETP.GE.U32.AND.EX P3, PT, R11, RZ, PT, P3 ;  /* 0x000000ff0b00720c */ /* 0x000fe40003f66130 */
[----:B------:R-:W-:Y:S02]  /*4fd0*/  FSEL R26, R25, -INF , !P5 ;  /* 0xff800000191a7808 */ /* 0x000fe40006800000 */
[----:B------:R-:W-:Y:S01]  /*4fe0*/  ISETP.GT.U32.AND P5, PT, R56, R252, PT ;  /* 0x000000fc3800720c */ /* 0x000fe20003fa4070 */
[----:B------:R-:W-:Y:S01]  /*4ff0*/  FMUL R84, R62, UR7 ;  /* 0x000000073e547c20 */ /* 0x000fe20008400000 */
[----:B0-----:R-:W-:Y:S02]  /*5000*/  FMNMX R56, R239, R58, !PT ;  /* 0x0000003aef387209 */ /* 0x001fe40007800000 */
[----:B------:R-:W-:Y:S02]  /*5010*/  FSEL R85, R85, -INF , !P4 ;  /* 0xff80000055557808 */ /* 0x000fe40006000000 */
[----:B------:R-:W-:-:S02]  /*5020*/  FSEL R213, R213, -INF , !P3 ;  /* 0xff800000d5d57808 */ /* 0x000fc40005800000 */
[----:B------:R-:W-:Y:S02]  /*5030*/  FMNMX R56, R56, R4, !PT ;  /* 0x0000000438387209 */ /* 0x000fe40007800000 */
[C---:B------:R-:W-:Y:S02]  /*5040*/  ISETP.GT.U32.AND.EX P6, PT, R11.reuse, RZ, PT, P6 ;  /* 0x000000ff0b00720c */ /* 0x040fe40003fc4160 */
[C---:B------:R-:W-:Y:S02]  /*5050*/  ISETP.GT.U32.AND.EX P0, PT, R11.reuse, RZ, PT, P0 ;  /* 0x000000ff0b00720c */ /* 0x040fe40003f04100 */
[----:B------:R-:W-:Y:S02]  /*5060*/  ISETP.GE.U32.AND.EX P2, PT, R11, RZ, PT, P2 ;  /* 0x000000ff0b00720c */ /* 0x000fe40003f46120 */
[----:B------:R-:W-:Y:S02]  /*5070*/  FSEL R84, R84, -INF , !P1 ;  /* 0xff80000054547808 */ /* 0x000fe40004800000 */
[----:B------:R-:W-:Y:S01]  /*5080*/  FMNMX R11, R85, R213, !PT ;  /* 0x000000d5550b7209 */ /* 0x000fe20007800000 */
[----:B------:R-:W-:-:S03]  /*5090*/  FADD R58, R237, -R56 ;  /* 0x80000038ed3a7221 */ /* 0x000fc60000000000 */
[----:B------:R-:W-:Y:S01]  /*50a0*/  FMNMX R11, R84, R11, !PT ;  /* 0x0000000b540b7209 */ /* 0x000fe20007800000 */
[----:B------:R-:W-:Y:S01]  /*50b0*/  FMUL R58, R58, 1.4426950216293334961 ;  /* 0x3fb8aa3b3a3a7820 */ /* 0x000fe20000400000 */
[----:B------:R-:W-:Y:S02]  /*50c0*/  FSEL R25, R59, -INF , !P0 ;  /* 0xff8000003b197808 */ /* 0x000fe40004000000 */
[----:B------:R-:W-:Y:S01]  /*50d0*/  FMNMX R11, R12, R11, !PT ;  /* 0x0000000b0c0b7209 */ /* 0x000fe20007800000 */
[--C-:B------:R-:W-:Y:S02]  /*50e0*/  FADD R59, R57, -R56.reuse ;  /* 0x80000038393b7221 */ /* 0x100fe40000000000 */
[----:B------:R0:W-:Y:S01]  /*50f0*/  MUFU.EX2 R57, R58 ;  /* 0x0000003a00397308 */ /* 0x0001e20000000800 */
[----:B------:R-:W-:Y:S01]  /*5100*/  FADD R60, R60, -R56 ;  /* 0x800000383c3c7221 */ /* 0x000fe20000000000 */
[----:B0-----:R-:W-:-:S04]  /*5110*/  FMNMX R58, R31, R11, !PT ;  /* 0x0000000b1f3a7209 */ /* 0x001fc80007800000 */
[----:B------:R-:W-:Y:S01]  /*5120*/  FMNMX R58, R63, R58, !PT ;  /* 0x0000003a3f3a7209 */ /* 0x000fe20007800000 */
[----:B------:R-:W-:-:S03]  /*5130*/  FMUL R59, R59, 1.4426950216293334961 ;  /* 0x3fb8aa3b3b3b7820 */ /* 0x000fc60000400000 */
[----:B------:R-:W-:Y:S01]  /*5140*/  FMNMX R58, R65, R58, !PT ;  /* 0x0000003a413a7209 */ /* 0x000fe20007800000 */
[----:B------:R-:W-:Y:S01]  /*5150*/  FMUL R60, R60, 1.4426950216293334961 ;  /* 0x3fb8aa3b3c3c7820 */ /* 0x000fe20000400000 */
[----:B------:R0:W-:Y:S02]  /*5160*/  MUFU.EX2 R11, R59 ;  /* 0x0000003b000b7308 */ /* 0x0001e40000000800 */
[----:B------:R-:W-:Y:S01]  /*5170*/  FMNMX R58, R67, R58, !PT ;  /* 0x0000003a433a7209 */ /* 0x000fe20007800000 */
[----:B0-----:R-:W-:-:S05]  /*5180*/  FADD R59, R13, -R56 ;  /* 0x800000380d3b7221 */ /* 0x001fca0000000000 */
[----:B------:R0:W-:Y:S02]  /*5190*/  MUFU.EX2 R13, R60 ;  /* 0x0000003c000d7308 */ /* 0x0001e40000000800 */
[----:B0-----:R-:W-:-:S04]  /*51a0*/  FMNMX R60, R69, R58, !PT ;  /* 0x0000003a453c7209 */ /* 0x001fc80007800000 */
[----:B------:R-:W-:Y:S01]  /*51b0*/  FMNMX R60, R72, R60, !PT ;  /* 0x0000003c483c7209 */ /* 0x000fe20007800000 */
[----:B------:R-:W-:-:S03]  /*51c0*/  FMUL R59, R59, 1.4426950216293334961 ;  /* 0x3fb8aa3b3b3b7820 */ /* 0x000fc60000400000 */
[----:B------:R-:W-:Y:S01]  /*51d0*/  FMNMX R60, R44, R60, !PT ;  /* 0x0000003c2c3c7209 */ /* 0x000fe20007800000 */
[----:B------:R-:W-:Y:S01]  /*51e0*/  FADD R61, R61, -R56 ;  /* 0x800000383d3d7221 */ /* 0x000fe20000000000 */
[----:B------:R0:W-:Y:S02]  /*51f0*/  MUFU.EX2 R58, R59 ;  /* 0x0000003b003a7308 */ /* 0x0001e40000000800 */
[----:B------:R-:W-:Y:S02]  /*5200*/  FMNMX R60, R77, R60, !PT ;  /* 0x0000003c4d3c7209 */ /* 0x000fe40007800000 */
[----:B------:R-:W-:Y:S01]  /*5210*/  ISETP.GT.U32.AND P0, PT, R221, R242, PT ;  /* 0x000000f2dd00720c */ /* 0x000fe20003f04070 */
[----:B------:R-:W-:Y:S01]  /*5220*/  FMUL R87, R87, UR7 ;  /* 0x0000000757577c20 */ /* 0x000fe20008400000 */
[----:B0-----:R-:W-:Y:S01]  /*5230*/  FMUL R59, R61, 1.4426950216293334961 ;  /* 0x3fb8aa3b3d3b7820 */ /* 0x001fe20000400000 */
[----:B------:R-:W-:Y:S02]  /*5240*/  FMNMX R61, R202, R60, !PT ;  /* 0x0000003cca3d7209 */ /* 0x000fe40007800000 */
[----:B------:R-:W-:-:S02]  /*5250*/  ISETP.GT.U32.AND P1, PT, R217, R252, PT ;  /* 0x000000fcd900720c */ /* 0x000fc40003f24070 */
[----:B------:R-:W-:Y:S02]  /*5260*/  ISETP.GT.U32.AND.EX P0, PT, R86, RZ, PT, P0 ;  /* 0x000000ff5600720c */ /* 0x000fe40003f04100 */
[----:B------:R-:W-:Y:S01]  /*5270*/  FMNMX R217, R208, R61, !PT ;  /* 0x0000003dd0d97209 */ /* 0x000fe20007800000 */
[----:B------:R-:W-:Y:S01]  /*5280*/  FADD R64, R64, -R56 ;  /* 0x8000003840407221 */ /* 0x000fe20000000000 */
[----:B------:R-:W-:Y:S02]  /*5290*/  FSEL R87, R87, -INF , !P0 ;  /* 0xff80000057577808 */ /* 0x000fe40004000000 */
[----:B------:R-:W-:Y:S01]  /*52a0*/  FMNMX R217, R215, R217, !PT ;  /* 0x000000d9d7d97209 */ /* 0x000fe20007800000 */
[----:B------:R-:W-:-:S03]  /*52b0*/  FMUL R64, R64, 1.4426950216293334961 ;  /* 0x3fb8aa3b40407820 */ /* 0x000fc60000400000 */
[----:B------:R-:W-:Y:S01]  /*52c0*/  FMNMX R217, R87, R217, !PT ;  /* 0x000000d957d97209 */ /* 0x000fe20007800000 */
[----:B------:R0:W-:Y:S02]  /*52d0*/  MUFU.EX2 R60, R64 ;  /* 0x00000040003c7308 */ /* 0x0001e40000000800 */
[--C-:B0-----:R-:W-:Y:S02]  /*52e0*/  FADD R64, R204, -R56.reuse ;  /* 0x80000038cc407221 */ /* 0x101fe40000000000 */
[----:B------:R-:W0:Y:S01]  /*52f0*/  SHFL.BFLY PT, R204, R217, 0x2, 0x1f ;  /* 0x0c401f00d9cc7f89 */ /* 0x000e2200000e0000 */
[--C-:B------:R-:W-:Y:S01]  /*5300*/  FADD R76, R76, -R56.reuse ;  /* 0x800000384c4c7221 */ /* 0x100fe20000000000 */
[----:B------:R-:W-:Y:S01]  /*5310*/  FMUL R24, R24, UR7 ;  /* 0x0000000718187c20 */ /* 0x000fe20008400000 */
[--C-:B------:R-:W-:Y:S01]  /*5320*/  FADD R62, R68, -R56.reuse ;  /* 0x80000038443e7221 */ /* 0x100fe20000000000 */
[--C-:B------:R-:W-:Y:S01]  /*5330*/  FADD R66, R66, -R56.reuse ;  /* 0x8000003842427221 */ /* 0x100fe20000000000 */
[----:B------:R-:W-:Y:S01]  /*5340*/  FMUL R68, R76, 1.4426950216293334961 ;  /* 0x3fb8aa3b4c447820 */ /* 0x000fe20000400000 */
[--C-:B------:R-:W-:Y:S01]  /*5350*/  FADD R75, R75, -R56.reuse ;  /* 0x800000384b4b7221 */ /* 0x100fe20000000000 */
[--C-:B------:R-:W-:Y:S01]  /*5360*/  FADD R76, R80, -R56.reuse ;  /* 0x80000038504c7221 */ /* 0x100fe20000000000 */
[--C-:B------:R-:W-:Y:S01]  /*5370*/  FADD R79, R79, -R56.reuse ;  /* 0x800000384f4f7221 */ /* 0x100fe20000000000 */
[----:B------:R-:W-:Y:S01]  /*5380*/  FADD R81, R81, -R56 ;  /* 0x8000003851517221 */ /* 0x000fe20000000000 */
[----:B------:R-:W-:Y:S01]  /*5390*/  FSEL R24, R24, -INF , !P6 ;  /* 0xff80000018187808 */ /* 0x000fe20007000000 */
[----:B------:R-:W-:Y:S01]  /*53a0*/  FMUL R61, R66, 1.4426950216293334961 ;  /* 0x3fb8aa3b423d7820 */ /* 0x000fe20000400000 */
[----:B------:R-:W-:Y:S01]  /*53b0*/  FMUL R66, R75, 1.4426950216293334961 ;  /* 0x3fb8aa3b4b427820 */ /* 0x000fe20000400000 */
[----:B------:R-:W-:Y:S01]  /*53c0*/  FMUL R75, R79, 1.4426950216293334961 ;  /* 0x3fb8aa3b4f4b7820 */ /* 0x000fe20000400000 */
[----:B------:R-:W-:Y:S01]  /*53d0*/  FMUL R79, R81, 1.4426950216293334961 ;  /* 0x3fb8aa3b514f7820 */ /* 0x000fe20000400000 */
[----:B0-----:R-:W-:-:S05]  /*53e0*/  FMNMX R204, R217, R204, !PT ;  /* 0x000000ccd9cc7209 */ /* 0x001fca0007800000 */
[----:B------:R-:W0:Y:S01]  /*53f0*/  SHFL.BFLY PT, R80, R204, 0x1, 0x1f ;  /* 0x0c201f00cc507f89 */ /* 0x000e2200000e0000 */
[----:B------:R-:W-:-:S04]  /*5400*/  FMNMX R81, R24, R26, !PT ;  /* 0x0000001a18517209 */ /* 0x000fc80007800000 */
[----:B------:R-:W-:-:S04]  /*5410*/  FMNMX R81, R52, R81, !PT ;  /* 0x0000005134517209 */ /* 0x000fc80007800000 */
[----:B------:R-:W-:Y:S02]  /*5420*/  FMNMX R81, R17, R81, !PT ;  /* 0x0000005111517209 */ /* 0x000fe40007800000 */
[----:B------:R-:W-:Y:S02]  /*5430*/  ISETP.GT.U32.AND.EX P1, PT, R70, RZ, PT, P1 ;  /* 0x000000ff4600720c */ /* 0x000fe40003f24110 */
[----:B------:R-:W-:Y:S01]  /*5440*/  FMNMX R81, R32, R81, !PT ;  /* 0x0000005120517209 */ /* 0x000fe20007800000 */
[----:B------:R-:W-:Y:S01]  /*5450*/  FADD R70, R82, -R56 ;  /* 0x8000003852467221 */ /* 0x000fe20000000000 */
[----:B------:R-:W-:Y:S01]  /*5460*/  FADD R82, -R56, R4 ;  /* 0x0000000438527221 */ /* 0x000fe20000000100 */
[----:B------:R-:W-:Y:S01]  /*5470*/  FADD R83, R83, -R56 ;  /* 0x8000003853537221 */ /* 0x000fe20000000000 */
[----:B------:R-:W-:Y:S02]  /*5480*/  FMNMX R81, R33, R81, !PT ;  /* 0x0000005121517209 */ /* 0x000fe40007800000 */
[----:B------:R-:W-:-:S02]  /*5490*/  FMUL R82, R82, 1.4426950216293334961 ;  /* 0x3fb8aa3b52527820 */ /* 0x000fc40000400000 */
[----:B------:R-:W-:Y:S02]  /*54a0*/  FMNMX R81, R36, R81, !PT ;  /* 0x0000005124517209 */ /* 0x000fe40007800000 */
[----:B0-----:R-:W-:Y:S01]  /*54b0*/  FMNMX R204, R204, R80, !PT ;  /* 0x00000050cccc7209 */ /* 0x001fe20007800000 */
[----:B------:R-:W-:Y:S02]  /*54c0*/  FMUL R80, R83, 1.4426950216293334961 ;  /* 0x3fb8aa3b53507820 */ /* 0x000fe40000400000 */
[----:B------:R0:W1:Y:S01]  /*54d0*/  MUFU.EX2 R83, R82 ;  /* 0x0000005200537308 */ /* 0x0000620000000800 */
[----:B------:R-:W-:-:S05]  /*54e0*/  FMNMX R4, R204, R6, !PT ;  /* 0x00000006cc047209 */ /* 0x000fca0007800000 */
[----:B------:R-:W-:Y:S01]  /*54f0*/  FADD R85, R85, -R4 ;  /* 0x8000000455557221 */ /* 0x000fe20000000000 */
[----:B0-----:R-:W-:-:S03]  /*5500*/  FMNMX R82, R39, R81, !PT ;  /* 0x0000005127527209 */ /* 0x001fc60007800000 */
[----:B------:R-:W-:Y:S01]  /*5510*/  FMUL R81, R85, 1.4426950216293334961 ;  /* 0x3fb8aa3b55517820 */ /* 0x000fe20000400000 */
[----:B------:R-:W-:-:S04]  /*5520*/  FMNMX R82, R42, R82, !PT ;  /* 0x000000522a527209 */ /* 0x000fc80007800000 */
[----:B------:R-:W-:Y:S01]  /*5530*/  FMNMX R85, R41, R82, !PT ;  /* 0x0000005229557209 */ /* 0x000fe20007800000 */
[----:B------:R-:W-:-:S03]  /*5540*/  FMUL R27, R27, UR7 ;  /* 0x000000071b1b7c20 */ /* 0x000fc60008400000 */
[----:B------:R-:W-:Y:S01]  /*5550*/  FMNMX R85, R73, R85, !PT ;  /* 0x0000005549557209 */ /* 0x000fe20007800000 */
[----:B------:R-:W-:-:S03]  /*5560*/  FADD R84, R84, -R4 ;  /* 0x8000000454547221 */ /* 0x000fc60000000000 */
[----:B------:R-:W-:Y:S01]  /*5570*/  FMNMX R204, R45, R85, !PT ;  /* 0x000000552dcc7209 */ /* 0x000fe20007800000 */
[----:B------:R-:W-:Y:S01]  /*5580*/  FMUL R85, R84, 1.4426950216293334961 ;  /* 0x3fb8aa3b54557820 */ /* 0x000fe20000400000 */
[----:B------:R-:W-:Y:S02]  /*5590*/  FSEL R27, R27, -INF , !P2 ;  /* 0xff8000001b1b7808 */ /* 0x000fe40005000000 */
[----:B------:R-:W-:Y:S02]  /*55a0*/  ISETP.GT.U32.AND P2, PT, R221, R251, PT ;  /* 0x000000fbdd00720c */ /* 0x000fe40003f44070 */
[----:B------:R-:W-:Y:S01]  /*55b0*/  FMNMX R84, R48, R204, !PT ;  /* 0x000000cc30547209 */ /* 0x000fe20007800000 */
[----:B------:R-:W-:Y:S01]  /*55c0*/  FADD R204, R12, -R4 ;  /* 0x800000040ccc7221 */ /* 0x000fe20000000000 */
[----:B------:R-:W-:Y:S01]  /*55d0*/  FMUL R53, R53, UR7 ;  /* 0x0000000735357c20 */ /* 0x000fe20008400000 */
[----:B------:R0:W-:Y:S01]  /*55e0*/  MUFU.EX2 R12, R85 ;  /* 0x00000055000c7308 */ /* 0x0001e20000000800 */
[----:B------:R-:W-:-:S04]  /*55f0*/  ISETP.GT.U32.AND.EX P2, PT, R86, RZ, PT, P2 ;  /* 0x000000ff5600720c */ /* 0x000fc80003f44120 */
[----:B------:R-:W-:Y:S02]  /*5600*/  FSEL R53, R53, -INF , !P2 ;  /* 0xff80000035357808 */ /* 0x000fe40005000000 */
[----:B0-----:R-:W-:Y:S01]  /*5610*/  FMNMX R85, R49, R84, !PT ;  /* 0x0000005431557209 */ /* 0x001fe20007800000 */
[----:B------:R-:W-:Y:S01]  /*5620*/  FMUL R84, R204, 1.4426950216293334961 ;  /* 0x3fb8aa3bcc547820 */ /* 0x000fe20000400000 */
[--C-:B------:R-:W-:Y:S02]  /*5630*/  FADD R204, R31, -R4.reuse ;  /* 0x800000041fcc7221 */ /* 0x100fe40000000000 */
[----:B------:R-:W-:Y:S02]  /*5640*/  FMNMX R85, R28, R85, !PT ;  /* 0x000000551c557209 */ /* 0x000fe40007800000 */
[----:B------:R-:W-:Y:S02]  /*5650*/  FMUL R204, R204, 1.4426950216293334961 ;  /* 0x3fb8aa3bcccc7820 */ /* 0x000fe40000400000 */
[----:B------:R-:W-:Y:S01]  /*5660*/  FMNMX R31, R53, R85, !PT ;  /* 0x00000055351f7209 */ /* 0x000fe20007800000 */
[----:B------:R-:W-:-:S02]  /*5670*/  FADD R85, R63, -R4 ;  /* 0x800000043f557221 */ /* 0x000fc40000000000 */
[----:B------:R0:W-:Y:S01]  /*5680*/  MUFU.EX2 R63, R204 ;  /* 0x000000cc003f7308 */ /* 0x0001e20000000800 */
[-C--:B------:R-:W-:Y:S01]  /*5690*/  ISETP.GT.U32.AND P4, PT, R219, R252.reuse, PT ;  /* 0x000000fcdb00720c */ /* 0x080fe20003f84070 */
[----:B0-----:R-:W-:Y:S02]  /*56a0*/  FMUL R204, R85, 1.4426950216293334961 ;  /* 0x3fb8aa3b55cc7820 */ /* 0x001fe40000400000 */
[----:B------:R-:W0:Y:S01]  /*56b0*/  SHFL.BFLY PT, R85, R31, 0x2, 0x1f ;  /* 0x0c401f001f557f89 */ /* 0x000e2200000e0000 */
[----:B------:R-:W-:Y:S01]  /*56c0*/  ISETP.GT.U32.AND.EX P4, PT, R40, RZ, PT, P4 ;  /* 0x000000ff2800720c */ /* 0x000fe20003f84140 */
[----:B------:R-:W-:Y:S01]  /*56d0*/  FADD R40, R67, -R4 ;  /* 0x8000000443287221 */ /* 0x000fe20000000000 */
[----:B------:R-:W-:-:S03]  /*56e0*/  ISETP.GT.U32.AND P3, PT, R235, R252, PT ;  /* 0x000000fceb00720c */ /* 0x000fc60003f64070 */
[----:B------:R-:W-:Y:S01]  /*56f0*/  FMUL R40, R40, 1.4426950216293334961 ;  /* 0x3fb8aa3b28287820 */ /* 0x000fe20000400000 */
[----:B------:R-:W-:Y:S01]  /*5700*/  ISETP.GT.U32.AND.EX P3, PT, R74, RZ, PT, P3 ;  /* 0x000000ff4a00720c */ /* 0x000fe20003f64130 */
[--C-:B------:R-:W-:Y:S02]  /*5710*/  FADD R74, R69, -R4.reuse ;  /* 0x80000004454a7221 */ /* 0x100fe40000000000 */
[----:B------:R2:W-:Y:S02]  /*5720*/  MUFU.EX2 R69, R40 ;  /* 0x0000002800457308 */ /* 0x0005e40000000800 */
[----:B------:R-:W-:Y:S01]  /*5730*/  FMUL R74, R74, 1.4426950216293334961 ;  /* 0x3fb8aa3b4a4a7820 */ /* 0x000fe20000400000 */
[----:B--2---:R-:W-:-:S04]  /*5740*/  FADD R40, R72, -R4 ;  /* 0x8000000448287221 */ /* 0x004fc80000000000 */
[----:B------:R-:W-:Y:S01]  /*5750*/  FMUL R40, R40, 1.4426950216293334961 ;  /* 0x3fb8aa3b28287820 */ /* 0x000fe20000400000 */
[----:B0-----:R-:W-:Y:S01]  /*5760*/  FMNMX R31, R31, R85, !PT ;  /* 0x000000551f1f7209 */ /* 0x001fe20007800000 */
[----:B------:R-:W-:Y:S01]  /*5770*/  MUFU.EX2 R72, R74 ;  /* 0x0000004a00487308 */ /* 0x000fe20000000800 */
[----:B------:R-:W-:Y:S01]  /*5780*/  FADD R44, R44, -R4 ;  /* 0x800000042c2c7221 */ /* 0x000fe20000000000 */
[----:B------:R-:W-:-:S06]  /*5790*/  ISETP.GT.U32.AND P6, PT, R236, R252, PT ;  /* 0x000000fcec00720c */ /* 0x000fcc0003fc4070 */
[----:B------:R0:W-:Y:S01]  /*57a0*/  MUFU.EX2 R74, R40 ;  /* 0x00000028004a7308 */ /* 0x0001e20000000800 */
[----:B------:R-:W-:Y:S01]  /*57b0*/  FMUL R44, R44, 1.4426950216293334961 ;  /* 0x3fb8aa3b2c2c7820 */ /* 0x000fe20000400000 */
[----:B0-----:R-:W0:Y:S01]  /*57c0*/  SHFL.BFLY PT, R40, R31, 0x1, 0x1f ;  /* 0x0c201f001f287f89 */ /* 0x001e2200000e0000 */
[----:B------:R-:W-:Y:S01]  /*57d0*/  ISETP.GT.U32.AND.EX P6, PT, R78, RZ, PT, P6 ;  /* 0x000000ff4e00720c */ /* 0x000fe20003fc4160 */
[----:B------:R-:W-:-:S04]  /*57e0*/  FADD R78, R77, -R4 ;  /* 0x800000044d4e7221 */ /* 0x000fc80000000000 */
[----:B------:R2:W-:Y:S02]  /*57f0*/  MUFU.EX2 R77, R44 ;  /* 0x0000002c004d7308 */ /* 0x0005e40000000800 */
[----:B--2---:R-:W-:-:S04]  /*5800*/  FMNMX R44, R25, R27, !PT ;  /* 0x0000001b192c7209 */ /* 0x004fc80007800000 */
[----:B------:R-:W-:-:S04]  /*5810*/  FMNMX R44, R30, R44, !PT ;  /* 0x0000002c1e2c7209 */ /* 0x000fc80007800000 */
[----:B------:R-:W-:Y:S02]  /*5820*/  FMNMX R44, R29, R44, !PT ;  /* 0x0000002c1d2c7209 */ /* 0x000fe40007800000 */
[----:B------:R-:W-:Y:S02]  /*5830*/  ISETP.GT.U32.AND.EX P5, PT, R200, RZ, PT, P5 ;  /* 0x000000ffc800720c */ /* 0x000fe40003fa4150 */
[----:B------:R-:W-:Y:S02]  /*5840*/  FMNMX R44, R34, R44, !PT ;  /* 0x0000002c222c7209 */ /* 0x000fe40007800000 */
[----:B0-----:R-:W-:Y:S01]  /*5850*/  FMNMX R200, R31, R40, !PT ;  /* 0x000000281fc87209 */ /* 0x001fe20007800000 */
[--C-:B------:R-:W-:Y:S01]  /*5860*/  FADD R40, R215, -R4.reuse ;  /* 0x80000004d7287221 */ /* 0x100fe20000000000 */
[--C-:B------:R-:W-:Y:S01]  /*5870*/  FADD R213, R213, -R4.reuse ;  /* 0x80000004d5d57221 */ /* 0x100fe20000000000 */
[----:B------:R-:W-:Y:S02]  /*5880*/  FMNMX R44, R35, R44, !PT ;  /* 0x0000002c232c7209 */ /* 0x000fe40007800000 */
[----:B------:R-:W-:Y:S01]  /*5890*/  FMUL R40, R40, 1.4426950216293334961 ;  /* 0x3fb8aa3b28287820 */ /* 0x000fe20000400000 */
[----:B------:R-:W-:Y:S01]  /*58a0*/  FMNMX R200, R200, R3, !PT ;  /* 0x00000003c8c87209 */ /* 0x000fe20007800000 */
[----:B------:R-:W-:Y:S01]  /*58b0*/  FMUL R82, R213, 1.4426950216293334961 ;  /* 0x3fb8aa3bd5527820 */ /* 0x000fe20000400000 */
[----:B------:R-:W-:Y:S01]  /*58c0*/  FMNMX R44, R38, R44, !PT ;  /* 0x0000002c262c7209 */ /* 0x000fe20007800000 */
[--C-:B------:R-:W-:Y:S01]  /*58d0*/  FADD R213, R65, -R4.reuse ;  /* 0x8000000441d57221 */ /* 0x100fe20000000000 */
[--C-:B------:R-:W-:Y:S01]  /*58e0*/  FADD R31, R87, -R4.reuse ;  /* 0x80000004571f7221 */ /* 0x100fe20000000000 */
[----:B------:R0:W-:Y:S01]  /*58f0*/  MUFU.EX2 R65, R204 ;  /* 0x000000cc00417308 */ /* 0x0001e20000000800 */
[----:B------:R-:W-:-:S07]  /*5900*/  FADD R202, R202, -R4 ;  /* 0x80000004caca7221 */ /* 0x000fce0000000000 */
[----:B------:R2:W-:Y:S01]  /*5910*/  MUFU.EX2 R87, R40 ;  /* 0x0000002800577308 */ /* 0x0005e20000000800 */
[----:B0-----:R-:W-:Y:S01]  /*5920*/  FADD R204, R24, -R200 ;  /* 0x800000c818cc7221 */ /* 0x001fe20000000000 */
[----:B------:R-:W-:Y:S01]  /*5930*/  FMNMX R24, R37, R44, !PT ;  /* 0x0000002c25187209 */ /* 0x000fe20007800000 */
[----:B------:R-:W-:Y:S01]  /*5940*/  FMUL R85, R202, 1.4426950216293334961 ;  /* 0x3fb8aa3bca557820 */ /* 0x000fe20000400000 */
[----:B--2---:R-:W-:Y:S01]  /*5950*/  FMUL R40, R43, UR7 ;  /* 0x000000072b287c20 */ /* 0x004fe20008400000 */
[----:B------:R-:W-:Y:S01]  /*5960*/  FMUL R43, R31, 1.4426950216293334961 ;  /* 0x3fb8aa3b1f2b7820 */ /* 0x000fe20000400000 */
[----:B------:R-:W-:Y:S01]  /*5970*/  FMUL R31, R46, UR7 ;  /* 0x000000072e1f7c20 */ /* 0x000fe20008400000 */
[----:B------:R-:W-:Y:S01]  /*5980*/  FMNMX R24, R71, R24, !PT ;  /* 0x0000001847187209 */ /* 0x000fe20007800000 */
[----:B------:R-:W-:Y:S01]  /*5990*/  FADD R202, -R4, R6 ;  /* 0x0000000604ca7221 */ /* 0x000fe20000000100 */
[----:B------:R-:W-:Y:S01]  /*59a0*/  FSEL R40, R40, -INF , !P1 ;  /* 0xff80000028287808 */ /* 0x000fe20004800000 */
[----:B------:R0:W-:Y:S01]  /*59b0*/  MUFU.EX2 R6, R43 ;  /* 0x0000002b00067308 */ /* 0x0001e20000000800 */
[----:B------:R-:W-:Y:S01]  /*59c0*/  ISETP.GT.U32.AND P0, PT, R238, R252, PT ;  /* 0x000000fcee00720c */ /* 0x000fe20003f04070 */
[----:B------:R-:W-:Y:S01]  /*59d0*/  FADD R46, R26, -R200 ;  /* 0x800000c81a2e7221 */ /* 0x000fe20000000000 */
[----:B------:R-:W-:-:S02]  /*59e0*/  FSEL R31, R31, -INF , !P4 ;  /* 0xff8000001f1f7808 */ /* 0x000fc40006000000 */
[----:B------:R-:W-:Y:S01]  /*59f0*/  FMNMX R24, R40, R24, !PT ;  /* 0x0000001828187209 */ /* 0x000fe20007800000 */
[----:B0-----:R-:W-:Y:S01]  /*5a00*/  FMUL R43, R47, UR7 ;  /* 0x000000072f2b7c20 */ /* 0x001fe20008400000 */
[----:B------:R-:W-:Y:S01]  /*5a10*/  ISETP.GT.U32.AND.EX P0, PT, R207, RZ, PT, P0 ;  /* 0x000000ffcf00720c */ /* 0x000fe20003f04100 */
[----:B------:R-:W-:Y:S01]  /*5a20*/  FMUL R50, R50, UR7 ;  /* 0x0000000732327c20 */ /* 0x000fe20008400000 */
[----:B------:R-:W-:Y:S01]  /*5a30*/  FMUL R207, R46, 1.4426950216293334961 ;  /* 0x3fb8aa3b2ecf7820 */ /* 0x000fe20000400000 */
[----:B------:R-:W-:Y:S02]  /*5a40*/  FMNMX R46, R31, R24, !PT ;  /* 0x000000181f2e7209 */ /* 0x000fe40007800000 */
[----:B------:R-:W-:Y:S01]  /*5a50*/  FSEL R43, R43, -INF , !P3 ;  /* 0xff8000002b2b7808 */ /* 0x000fe20005800000 */
[----:B------:R-:W-:Y:S01]  /*5a60*/  FMUL R44, R51, UR7 ;  /* 0x00000007332c7c20 */ /* 0x000fe20008400000 */
[----:B------:R-:W-:Y:S02]  /*5a70*/  FSEL R24, R50, -INF , !P6 ;  /* 0xff80000032187808 */ /* 0x000fe40007000000 */
[----:B------:R-:W-:Y:S01]  /*5a80*/  FMNMX R47, R43, R46, !PT ;  /* 0x0000002e2b2f7209 */ /* 0x000fe20007800000 */
[----:B------:R-:W-:Y:S01]  /*5a90*/  FMUL R26, R54, UR7 ;  /* 0x00000007361a7c20 */ /* 0x000fe20008400000 */
[----:B------:R-:W-:-:S02]  /*5aa0*/  ISETP.GT.U32.AND P2, PT, R221, R252, PT ;  /* 0x000000fcdd00720c */ /* 0x000fc40003f44070 */
[----:B------:R-:W-:Y:S02]  /*5ab0*/  FSEL R44, R44, -INF , !P5 ;  /* 0xff8000002c2c7808 */ /* 0x000fe40006800000 */
[----:B------:R-:W-:Y:S01]  /*5ac0*/  FMNMX R47, R24, R47, !PT ;  /* 0x0000002f182f7209 */ /* 0x000fe20007800000 */
[----:B------:R-:W-:Y:S01]  /*5ad0*/  FMUL R46, R55, UR7 ;  /* 0x00000007372e7c20 */ /* 0x000fe20008400000 */
[----:B------:R-:W-:Y:S02]  /*5ae0*/  ISETP.GT.U32.AND.EX P2, PT, R86, RZ, PT, P2 ;  /* 0x000000ff5600720c */ /* 0x000fe40003f44120 */
[----:B------:R-:W-:Y:S02]  /*5af0*/  FSEL R26, R26, -INF , !P0 ;  /* 0xff8000001a1a7808 */ /* 0x000fe40004000000 */
[----:B------:R-:W-:Y:S02]  /*5b00*/  FMNMX R47, R44, R47, !PT ;  /* 0x0000002f2c2f7209 */ /* 0x000fe40007800000 */
[----:B------:R-:W-:-:S02]  /*5b10*/  FSEL R46, R46, -INF , !P2 ;  /* 0xff8000002e2e7808 */ /* 0x000fc40005000000 */
[----:B------:R-:W-:Y:S01]  /*5b20*/  FMNMX R47, R26, R47, !PT ;  /* 0x0000002f1a2f7209 */ /* 0x000fe20007800000 */
[----:B------:R-:W-:-:S03]  /*5b30*/  FADD R51, R32, -R200 ;  /* 0x800000c820337221 */ /* 0x000fc60000000000 */
[----:B------:R-:W-:Y:S01]  /*5b40*/  FMNMX R32, R46, R47, !PT ;  /* 0x0000002f2e207209 */ /* 0x000fe20007800000 */
[----:B------:R-:W-:-:S04]  /*5b50*/  FADD R215, R33, -R200 ;  /* 0x800000c821d77221 */ /* 0x000fc80000000000 */
[----:B------:R-:W0:Y:S02]  /*5b60*/  SHFL.BFLY PT, R33, R32, 0x2, 0x1f ;  /* 0x0c401f0020217f89 */ /* 0x000e2400000e0000 */
[----:B0-----:R-:W-:-:S05]  /*5b70*/  FMNMX R32, R32, R33, !PT ;  /* 0x0000002120207209 */ /* 0x001fca0007800000 */
[----:B------:R-:W0:Y:S04]  /*5b80*/  SHFL.BFLY PT, R33, R32, 0x1, 0x1f ;  /* 0x0c201f0020217f89 */ /* 0x000e2800000e0000 */
[----:B------:R-:W-:Y:S04]  /*5b90*/  STS.U16 [R206+UR19+0x4100], R210 ;  /* 0x004100d2ce007988 */ /* 0x000fe80008000413 */
[----:B------:R-:W-:Y:S04]  /*5ba0*/  STS.U16 [R206+UR19+0x4500], R222 ;  /* 0x004500dece007988 */ /* 0x000fe80008000413 */
[----:B------:R-:W-:Y:S04]  /*5bb0*/  STS.U16 [R206+UR19+0x4900], R15 ;  /* 0x0049000fce007988 */ /* 0x000fe80008000413 */
[----:B------:R-:W-:Y:S04]  /*5bc0*/  STS.U16 [R206+UR19+0x4d00], R225 ;  /* 0x004d00e1ce007988 */ /* 0x000fe80008000413 */
[----:B------:R2:W-:Y:S04]  /*5bd0*/  STS.U16 [R206+UR19+0x5100], R228 ;  /* 0x005100e4ce007988 */ /* 0x0005e80008000413 */
[----:B------:R-:W-:Y:S01]  /*5be0*/  STS.U16 [R206+UR19+0x5500], R231 ;  /* 0x005500e7ce007988 */ /* 0x000fe20008000413 */
[----:B0-----:R-:W-:-:S03]  /*5bf0*/  FMNMX R33, R32, R33, !PT ;  /* 0x0000002120217209 */ /* 0x001fc60007800000 */
        /* <DEDUP_REMOVED lines=18> */
[----:B------:R-:W-:Y:S01]  /*5d20*/  FMNMX R239, R33, R5, !PT ;  /* 0x0000000521ef7209 */ /* 0x000fe20007800000 */
[----:B------:R4:W-:Y:S06]  /*5d30*/  MEMBAR.ALL.CTA ;  /* 0x0000000000007992 */ /* 0x0009ec0000008000 */
[----:B----4-:R-:W4:Y:S01]  /*5d40*/  FENCE.VIEW.ASYNC.S ;  /* 0x00000000000073c6 */ /* 0x010f220000000000 */
[----:B------:R-:W-:Y:S01]  /*5d50*/  FADD R28, R28, -R200 ;  /* 0x800000c81c1c7221 */ /* 0x000fe20000000000 */
[--C-:B------:R-:W-:Y:S01]  /*5d60*/  FADD R24, R24, -R239.reuse ;  /* 0x800000ef18187221 */ /* 0x100fe20000000000 */
[----:B------:R-:W-:-:S02]  /*5d70*/  FADD R25, R25, -R239 ;  /* 0x800000ef19197221 */ /* 0x000fc40000000000 */
[----:B------:R-:W-:Y:S01]  /*5d80*/  FMUL R28, R28, 1.4426950216293334961 ;  /* 0x3fb8aa3b1c1c7820 */ /* 0x000fe20000400000 */
[----:B------:R-:W-:Y:S01]  /*5d90*/  FMUL R24, R24, 1.4426950216293334961 ;  /* 0x3fb8aa3b18187820 */ /* 0x000fe20000400000 */
[----:B------:R-:W-:Y:S01]  /*5da0*/  FMUL R25, R25, 1.4426950216293334961 ;  /* 0x3fb8aa3b19197820 */ /* 0x000fe20000400000 */
[----:B------:R-:W-:Y:S01]  /*5db0*/  FADD R208, R208, -R4 ;  /* 0x80000004d0d07221 */ /* 0x000fe20000000000 */
[----:B------:R5:W-:Y:S01]  /*5dc0*/  MUFU.EX2 R242, R28 ;  /* 0x0000001c00f27308 */ /* 0x000be20000000800 */
[--C-:B------:R-:W-:Y:S01]  /*5dd0*/  FADD R235, R73, -R200.reuse ;  /* 0x800000c849eb7221 */ /* 0x100fe20000000000 */
[--C-:B------:R-:W-:Y:S01]  /*5de0*/  FADD R40, R40, -R239.reuse ;  /* 0x800000ef28287221 */ /* 0x100fe20000000000 */
[----:B------:R-:W-:Y:S01]  /*5df0*/  FADD R26, R26, -R239 ;  /* 0x800000ef1a1a7221 */ /* 0x000fe20000000000 */
[----:B------:R-:W-:Y:S01]  /*5e00*/  FMUL R202, R202, 1.4426950216293334961 ;  /* 0x3fb8aa3bcaca7820 */ /* 0x000fe20000400000 */
[----:B------:R-:W-:-:S03]  /*5e10*/  FADD R52, R52, -R200 ;  /* 0x800000c834347221 */ /* 0x000fc60000000000 */
[----:B--2---:R2:W-:Y:S01]  /*5e20*/  MUFU.EX2 R228, R24 ;  /* 0x0000001800e47308 */ /* 0x0045e20000000800 */
[----:B-----5:R-:W-:Y:S01]  /*5e30*/  FADD R28, -R200, R3 ;  /* 0x00000003c81c7221 */ /* 0x020fe20000000100 */
[--C-:B------:R-:W-:Y:S01]  /*5e40*/  FADD R50, R17, -R200.reuse ;  /* 0x800000c811327221 */ /* 0x100fe20000000000 */
[--C-:B------:R-:W-:Y:S01]  /*5e50*/  FADD R36, R36, -R200.reuse ;  /* 0x800000c824247221 */ /* 0x100fe20000000000 */
[--C-:B------:R-:W-:Y:S01]  /*5e60*/  FADD R39, R39, -R200.reuse ;  /* 0x800000c827277221 */ /* 0x100fe20000000000 */
[--C-:B------:R-:W-:Y:S01]  /*5e70*/  FADD R42, R42, -R200.reuse ;  /* 0x800000c82a2a7221 */ /* 0x100fe20000000000 */
[--C-:B------:R-:W-:Y:S01]  /*5e80*/  FADD R41, R41, -R200.reuse ;  /* 0x800000c829297221 */ /* 0x100fe20000000000 */
[--C-:B------:R-:W-:Y:S01]  /*5e90*/  FADD R45, R45, -R200.reuse ;  /* 0x800000c82d2d7221 */ /* 0x100fe20000000000 */
[----:B------:R5:W-:Y:S01]  /*5ea0*/  MUFU.EX2 R244, R25 ;  /* 0x0000001900f47308 */ /* 0x000be20000000800 */
[----:B--2---:R-:W-:Y:S01]  /*5eb0*/  FADD R24, -R239, R5 ;  /* 0x00000005ef187221 */ /* 0x004fe20000000100 */
[--C-:B------:R-:W-:Y:S01]  /*5ec0*/  FADD R48, R48, -R200.reuse ;  /* 0x800000c830307221 */ /* 0x100fe20000000000 */
[--C-:B------:R-:W-:Y:S01]  /*5ed0*/  FADD R49, R49, -R200.reuse ;  /* 0x800000c831317221 */ /* 0x100fe20000000000 */
[----:B------:R-:W-:Y:S01]  /*5ee0*/  FADD R53, R53, -R200 ;  /* 0x800000c835357221 */ /* 0x000fe20000000000 */
[--C-:B------:R-:W-:Y:S01]  /*5ef0*/  FADD R27, R27, -R239.reuse ;  /* 0x800000ef1b1b7221 */ /* 0x100fe20000000000 */
[--C-:B------:R-:W-:Y:S01]  /*5f00*/  FADD R30, R30, -R239.reuse ;  /* 0x800000ef1e1e7221 */ /* 0x100fe20000000000 */
[--C-:B------:R-:W-:Y:S01]  /*5f10*/  FADD R29, R29, -R239.reuse ;  /* 0x800000ef1d1d7221 */ /* 0x100fe20000000000 */
[--C-:B------:R-:W-:Y:S01]  /*5f20*/  FADD R34, R34, -R239.reuse ;  /* 0x800000ef22227221 */ /* 0x100fe20000000000 */
[--C-:B------:R-:W-:Y:S01]  /*5f30*/  FADD R35, R35, -R239.reuse ;  /* 0x800000ef23237221 */ /* 0x100fe20000000000 */
[--C-:B------:R-:W-:Y:S01]  /*5f40*/  FADD R38, R38, -R239.reuse ;  /* 0x800000ef26267221 */ /* 0x100fe20000000000 */
[--C-:B------:R-:W-:Y:S01]  /*5f50*/  FADD R37, R37, -R239.reuse ;  /* 0x800000ef25257221 */ /* 0x100fe20000000000 */
[--C-:B-----5:R-:W-:Y:S01]  /*5f60*/  FADD R25, R71, -R239.reuse ;  /* 0x800000ef47197221 */ /* 0x120fe20000000000 */
[--C-:B------:R-:W-:Y:S01]  /*5f70*/  FADD R31, R31, -R239.reuse ;  /* 0x800000ef1f1f7221 */ /* 0x100fe20000000000 */
[--C-:B------:R-:W-:Y:S01]  /*5f80*/  FADD R43, R43, -R239.reuse ;  /* 0x800000ef2b2b7221 */ /* 0x100fe20000000000 */
[--C-:B------:R-:W-:Y:S01]  /*5f90*/  FADD R44, R44, -R239.reuse ;  /* 0x800000ef2c2c7221 */ /* 0x100fe20000000000 */
[----:B------:R-:W-:Y:S01]  /*5fa0*/  FADD R46, R46, -R239 ;  /* 0x800000ef2e2e7221 */ /* 0x000fe20000000000 */
[----:B------:R-:W-:Y:S01]  /*5fb0*/  FMUL R62, R62, 1.4426950216293334961 ;  /* 0x3fb8aa3b3e3e7820 */ /* 0x000fe20000400000 */
        /* <DEDUP_REMOVED lines=11> */
[----:B0-----:R-:W-:Y:S01]  /*6070*/  FMUL R16, R26, 1.4426950216293334961 ;  /* 0x3fb8aa3b1a107820 */ /* 0x001fe20000400000 */
        /* <DEDUP_REMOVED lines=24> */
[----:B------:R-:W0:Y:S08]  /*6200*/  MUFU.EX2 R202, R202 ;  /* 0x000000ca00ca7308 */ /* 0x000e300000000800 */
[----:B------:R-:W2:Y:S08]  /*6210*/  MUFU.EX2 R243, R28 ;  /* 0x0000001c00f37308 */ /* 0x000eb00000000800 */
[----:B---3--:R-:W3:Y:S08]  /*6220*/  MUFU.EX2 R14, R24 ;  /* 0x00000018000e7308 */ /* 0x008ef00000000800 */
[----:B------:R-:W-:Y:S08]  /*6230*/  MUFU.EX2 R67, R213 ;  /* 0x000000d500437308 */ /* 0x000ff00000000800 */
        /* <DEDUP_REMOVED lines=12> */
[----:B------:R-:W5:Y:S08]  /*6300*/  MUFU.EX2 R82, R82 ;  /* 0x0000005200527308 */ /* 0x000f700000000800 */
[----:B------:R-:W4:Y:S08]  /*6310*/  MUFU.EX2 R84, R84 ;  /* 0x0000005400547308 */ /* 0x000f300000000800 */
[----:B------:R-:W4:Y:S08]  /*6320*/  MUFU.EX2 R78, R78 ;  /* 0x0000004e004e7308 */ /* 0x000f300000000800 */
[----:B------:R-:W-:Y:S08]  /*6330*/  MUFU.EX2 R85, R85 ;  /* 0x0000005500557308 */ /* 0x000ff00000000800 */
        /* <DEDUP_REMOVED lines=23> */
[----:B------:R5:W-:Y:S08]  /*64b0*/  MUFU.EX2 R210, R25 ;  /* 0x0000001900d27308 */ /* 0x000bf00000000800 */
[----:B------:R-:W4:Y:S08]  /*64c0*/  MUFU.EX2 R15, R15 ;  /* 0x0000000f000f7308 */ /* 0x000f300000000800 */
[----:B------:R4:W-:Y:S08]  /*64d0*/  MUFU.EX2 R222, R31 ;  /* 0x0000001f00de7308 */ /* 0x0009f00000000800 */
[----:B------:R-:W4:Y:S08]  /*64e0*/  MUFU.EX2 R225, R43 ;  /* 0x0000002b00e17308 */ /* 0x000f300000000800 */
[----:B------:R4:W4:Y:S08]  /*64f0*/  MUFU.EX2 R206, R44 ;  /* 0x0000002c00ce7308 */ /* 0x0009300000000800 */
[----:B------:R-:W-:Y:S08]  /*6500*/  MUFU.EX2 R16, R16 ;  /* 0x0000001000107308 */ /* 0x000ff00000000800 */
[----:B------:R4:W4:Y:S01]  /*6510*/  MUFU.EX2 R5, R46 ;  /* 0x0000002e00057308 */ /* 0x0009220000000800 */
[-C--:B-1----:R-:W-:Y:S01]  /*6520*/  FMUL R120, R120, R83.reuse ;  /* 0x0000005378787220 */ /* 0x082fe20000400000 */
[-C--:B------:R-:W-:Y:S01]  /*6530*/  FMUL R121, R121, R83.reuse ;  /* 0x0000005379797220 */ /* 0x080fe20000400000 */
        /* <DEDUP_REMOVED lines=13> */
[----:B------:R-:W-:Y:S01]  /*6610*/  FMUL R149, R149, R83 ;  /* 0x0000005395957220 */ /* 0x000fe20000400000 */
[-C--:B0-----:R-:W-:Y:S01]  /*6620*/  FMUL R122, R122, R202.reuse ;  /* 0x000000ca7a7a7220 */ /* 0x081fe20000400000 */
        /* <DEDUP_REMOVED lines=15> */
[-C--:B--2---:R-:W-:Y:S01]  /*6720*/  FMUL R88, R88, R243.reuse ;  /* 0x000000f358587220 */ /* 0x084fe20000400000 */
        /* <DEDUP_REMOVED lines=15> */
[-C--:B---3--:R-:W-:Y:S01]  /*6820*/  FMUL R90, R90, R14.reuse ;  /* 0x0000000e5a5a7220 */ /* 0x088fe20000400000 */
        /* <DEDUP_REMOVED lines=15> */
[----:B------:R-:W-:-:S02]  /*6920*/  F2FP.BF16.F32.PACK_AB R24, R11, R57 ;  /* 0x000000390b18723e */ /* 0x000fc400000010ff */
[----:B-----5:R-:W-:Y:S02]  /*6930*/  F2FP.BF16.F32.PACK_AB R25, R82, R81 ;  /* 0x000000515219723e */ /* 0x020fe400000010ff */
[----:B------:R-:W-:Y:S02]  /*6940*/  F2FP.BF16.F32.PACK_AB R26, R58, R13 ;  /* 0x0000000d3a1a723e */ /* 0x000fe400000010ff */
[----:B----4-:R-:W-:Y:S02]  /*6950*/  F2FP.BF16.F32.PACK_AB R27, R84, R12 ;  /* 0x0000000c541b723e */ /* 0x010fe400000010ff */
[----:B------:R-:W-:Y:S02]  /*6960*/  F2FP.BF16.F32.PACK_AB R28, R60, R59 ;  /* 0x0000003b3c1c723e */ /* 0x000fe400000010ff */
[----:B------:R-:W-:Y:S02]  /*6970*/  F2FP.BF16.F32.PACK_AB R29, R65, R63 ;  /* 0x0000003f411d723e */ /* 0x000fe400000010ff */
[----:B------:R-:W-:-:S02]  /*6980*/  F2FP.BF16.F32.PACK_AB R30, R62, R61 ;  /* 0x0000003d3e1e723e */ /* 0x000fc400000010ff */
[----:B------:R-:W-:Y:S02]  /*6990*/  F2FP.BF16.F32.PACK_AB R31, R69, R67 ;  /* 0x00000043451f723e */ /* 0x000fe400000010ff */
[----:B------:R-:W-:Y:S02]  /*69a0*/  F2FP.BF16.F32.PACK_AB R32, R66, R64 ;  /* 0x000000404220723e */ /* 0x000fe400000010ff */
[----:B------:R-:W-:Y:S02]  /*69b0*/  F2FP.BF16.F32.PACK_AB R33, R74, R72 ;  /* 0x000000484a21723e */ /* 0x000fe400000010ff */
        /* <DEDUP_REMOVED lines=21> */
[----:B------:R-:W-:Y:S01]  /*6b10*/  F2FP.BF16.F32.PACK_AB R55, R5, R16 ;  /* 0x000000100537723e */ /* 0x000fe200000010ff */
[----:B------:R-:W-:Y:S06]  /*6b20*/  BAR.SYNC.DEFER_BLOCKING 0x0 ;  /* 0x0000000000007b1d */ /* 0x000fec0000010000 */
[----:B------:R-:W-:-:S06]  /*6b30*/  WARPGROUP.ARRIVE ;  /* 0x00000000000079c5 */ /* 0x000fcc0000000000 */
[----:B------:R-:W-:Y:S04]  /*6b40*/  HGMMA.64x64x16.F32.BF16 R120, R24, gdesc[UR12], R120 ;  /* 0x00e0000c18787df0 */ /* 0x000fe80008701878 */
[----:B------:R-:W-:Y:S04]  /*6b50*/  HGMMA.64x64x16.F32.BF16 R120, R28, gdesc[UR8], R120 ;  /* 0x00e000081c787df0 */ /* 0x000fe80008701878 */
[----:B------:R-:W-:Y:S04]  /*6b60*/  HGMMA.64x64x16.F32.BF16 R120, R32, gdesc[UR20], R120 ;  /* 0x00e0001420787df0 */ /* 0x000fe80008701878 */
[----:B------:R-:W-:Y:S04]  /*6b70*/  HGMMA.64x64x16.F32.BF16 R120, R36, gdesc[UR24], R120 ;  /* 0x00e0001824787df0 */ /* 0x000fe80008701878 */
[----:B------:R-:W-:Y:S04]  /*6b80*/  HGMMA.64x64x16.F32.BF16 R88, R40, gdesc[UR12], R88 ;  /* 0x00e0000c28587df0 */ /* 0x000fe80008701858 */
[----:B------:R-:W-:Y:S01]  /*6b90*/  HGMMA.64x64x16.F32.BF16 R88, R44, gdesc[UR8], R88 ;  /* 0x00e000082c587df0 */ /* 0x000fe20008701858 */
[----:B------:R-:W-:Y:S01]  /*6ba0*/  FADD R11, R57, R11 ;  /* 0x0000000b390b7221 */ /* 0x000fe20000000000 */
        /* <DEDUP_REMOVED lines=59> */
[----:B------:R-:W-:-:S02]  /*6f60*/  FADD R244, R5, R244 ;  /* 0x000000f405f47221 */ /* 0x000fc40000000000 */
[----:B------:R-:W0:Y:S04]  /*6f70*/  SHFL.BFLY PT, R6, R11, 0x2, 0x1f ;  /* 0x0c401f000b067f89 */ /* 0x000e2800000e0000 */
[----:B------:R-:W1:Y:S04]  /*6f80*/  SHFL.BFLY PT, R12, R81, 0x2, 0x1f ;  /* 0x0c401f00510c7f89 */ /* 0x000e6800000e0000 */
[----:B------:R-:W2:Y:S04]  /*6f90*/  SHFL.BFLY PT, R15, R204, 0x2, 0x1f ;  /* 0x0c401f00cc0f7f89 */ /* 0x000ea800000e0000 */
[----:B------:R-:W3:Y:S01]  /*6fa0*/  SHFL.BFLY PT, R13, R244, 0x2, 0x1f ;  /* 0x0c401f00f40d7f89 */ /* 0x000ee200000e0000 */
[----:B------:R-:W-:Y:S01]  /*6fb0*/  HGMMA.64x64x16.F32.BF16 R88, R52, gdesc[UR24], R88, gsb0 ;  /* 0x00e0001834587df0 */ /* 0x000fe20008001858 */
[----:B0-----:R-:W-:Y:S01]  /*6fc0*/  FADD R3, R11, R6 ;  /* 0x000000060b037221 */ /* 0x001fe20000000000 */
[----:B-1----:R-:W-:Y:S01]  /*6fd0*/  FADD R5, R81, R12 ;  /* 0x0000000c51057221 */ /* 0x002fe20000000000 */
[----:B--2---:R-:W-:Y:S01]  /*6fe0*/  FADD R6, R204, R15 ;  /* 0x0000000fcc067221 */ /* 0x004fe20000000000 */
[----:B---3--:R-:W-:-:S03]  /*6ff0*/  FADD R13, R244, R13 ;  /* 0x0000000df40d7221 */ /* 0x008fc60000000000 */
[----:B------:R-:W0:Y:S01]  /*7000*/  SHFL.BFLY PT, R58, R5, 0x1, 0x1f ;  /* 0x0c201f00053a7f89 */ /* 0x000e2200000e0000 */
[----:B------:R-:W-:-:S03]  /*7010*/  UIADD3 UR5, UP0, UR5, 0x40, URZ ;  /* 0x0000004005057890 */ /* 0x000fc6000ff1e03f */
[----:B------:R-:W1:Y:S04]  /*7020*/  SHFL.BFLY PT, R11, R6, 0x1, 0x1f ;  /* 0x0c201f00060b7f89 */ /* 0x000e6800000e0000 */
[----:B------:R-:W2:Y:S01]  /*7030*/  SHFL.BFLY PT, R12, R13, 0x1, 0x1f ;  /* 0x0c201f000d0c7f89 */ /* 0x000ea200000e0000 */
[----:B------:R-:W-:-:S03]  /*7040*/  UIADD3.X UR4, URZ, UR4, URZ, UP0, !UPT ;  /* 0x000000043f047290 */ /* 0x000fc600087fe43f */
[----:B------:R-:W3:Y:S01]  /*7050*/  SHFL.BFLY PT, R16, R3, 0x1, 0x1f ;  /* 0x0c201f0003107f89 */ /* 0x000ee200000e0000 */
[----:B------:R-:W-:-:S04]  /*7060*/  UISETP.GE.U32.AND UP0, UPT, UR5, UR46, UPT ;  /* 0x0000002e0500728c */ /* 0x000fc8000bf06070 */
[----:B------:R-:W-:-:S06]  /*7070*/  UISETP.GE.U32.AND.EX UP0, UPT, UR4, URZ, UPT, UP0 ;  /* 0x0000003f0400728c */ /* 0x000fcc000bf06100 */
[----:B------:R-:W-:Y:S01]  /*7080*/  PLOP3.LUT P0, PT, PT, PT, UP0, 0x80, 0x0 ;  /* 0x000000000000781c */ /* 0x000fe20003f0f008 */
[----:B0-----:R-:W-:Y:S01]  /*7090*/  FADD R15, R5, R58 ;  /* 0x0000003a050f7221 */ /* 0x001fe20000000000 */
[----:B-1----:R-:W-:Y:S01]  /*70a0*/  FADD R58, R6, R11 ;  /* 0x0000000b063a7221 */ /* 0x002fe20000000000 */
[----:B------:R-:W-:Y:S01]  /*70b0*/  ULEA UR6, UR17, UR6, 0x6 ;  /* 0x0000000611067291 */ /* 0x000fe2000f8e303f */
[----:B--2---:R-:W-:Y:S01]  /*70c0*/  FADD R11, R13, R12 ;  /* 0x0000000c0d0b7221 */ /* 0x004fe20000000000 */
[----:B------:R-:W-:Y:S01]  /*70d0*/  MOV R6, R4 ;  /* 0x0000000400067202 */ /* 0x000fe20000000f00 */
[----:B---3--:R-:W-:Y:S02]  /*70e0*/  FADD R16, R3, R16 ;  /* 0x0000001003107221 */ /* 0x008fe40000000000 */
[----:B------:R-:W-:Y:S01]  /*70f0*/  FFMA R10, R14, R10, R11 ;  /* 0x0000000a0e0a7223 */ /* 0x000fe2000000000b */
[----:B------:R-:W-:Y:S02]  /*7100*/  IMAD.MOV.U32 R11, RZ, RZ, R4 ;  /* 0x000000ffff0b7224 */ /* 0x000fe400078e0004 */
[----:B------:R-:W-:Y:S01]  /*7110*/  FFMA R8, R202, R8, R15 ;  /* 0x00000008ca087223 */ /* 0x000fe2000000000f */
[----:B------:R-:W-:Y:S01]  /*7120*/  FFMA R7, R83, R7, R16 ;  /* 0x0000000753077223 */ /* 0x000fe20000000010 */
[----:B------:R-:W-:Y:S01]  /*7130*/  FFMA R9, R243, R9, R58 ;  /* 0x00000009f3097223 */ /* 0x000fe2000000003a */
[----:B------:R-:W-:-:S02]  /*7140*/  IMAD R0, R201, 0x40, R0 ;  /* 0x00000040c9007824 */ /* 0x000fc400078e0200 */
[----:B------:R-:W-:Y:S02]  /*7150*/  IMAD.MOV.U32 R5, RZ, RZ, R239 ;  /* 0x000000ffff057224 */ /* 0x000fe400078e00ef */
[----:B------:R-:W-:Y:S02]  /*7160*/  IMAD.MOV.U32 R3, RZ, RZ, R200 ;  /* 0x000000ffff037224 */ /* 0x000fe400078e00c8 */
[----:B------:R-:W-:Y:S01]  /*7170*/  IMAD.MOV.U32 R4, RZ, RZ, R56 ;  /* 0x000000ffff047224 */ /* 0x000fe200078e0038 */
[----:B------:R-:W-:Y:S02]  /*7180*/  WARPGROUP.DEPBAR.LE gsb0, 0x0 ;  /* 0x00008000000079c5 */ /* 0x000fe40000010000 */
[----:B------:R-:W-:Y:S05]  /*7190*/  @!P0 BRA `(.L_x_1) ;  /* 0xffffffbc00548947 */ /* 0x000fea000383ffff */
.L_x_0:
[----:B------:R-:W0:Y:S01]  /*71a0*/  S2R R2, SR_TID.X ;  /* 0x0000000000027919 */ /* 0x000e220000002100 */
[----:B------:R-:W-:Y:S01]  /*71b0*/  IMAD.MOV.U32 R67, RZ, RZ, R10 ;  /* 0x000000ffff437224 */ /* 0x000fe200078e000a */
[----:B------:R-:W-:Y:S01]  /*71c0*/  MOV R50, R8 ;  /* 0x0000000800327202 */ /* 0x000fe20000000f00 */
[----:B------:R-:W-:Y:S02]  /*71d0*/  IMAD.MOV.U32 R22, RZ, RZ, R9 ;  /* 0x000000ffff167224 */ /* 0x000fe400078e0009 */
[----:B------:R-:W-:Y:S01]  /*71e0*/  FMUL R9, R112, 0.25 ;  /* 0x3e80000070097820 */ /* 0x000fe20000400000 */
[----:B------:R-:W-:Y:S01]  /*71f0*/  IMAD.MOV.U32 R69, RZ, RZ, R7 ;  /* 0x000000ffff457224 */ /* 0x000fe200078e0007 */
[----:B------:R-:W-:Y:S01]  /*7200*/  FSETP.GT.AND P3, PT, |R67|, 8.50705917302346158658e+37, PT ;  /* 0x7e8000004300780b */ /* 0x000fe20003f64200 */
[----:B------:R-:W-:Y:S01]  /*7210*/  FMUL R7, R122, 0.25 ;  /* 0x3e8000007a077820 */ /* 0x000fe20000400000 */
[----:B------:R-:W-:Y:S01]  /*7220*/  FSETP.GT.AND P1, PT, |R22|, 8.50705917302346158658e+37, PT ;  /* 0x7e8000001600780b */ /* 0x000fe20003f24200 */
[----:B------:R-:W-:Y:S01]  /*7230*/  FMUL R8, R147, 0.25 ;  /* 0x3e80000093087820 */ /* 0x000fe20000400000 */
[----:B------:R-:W-:Y:S01]  /*7240*/  FSETP.GT.AND P2, PT, |R50|, 8.50705917302346158658e+37, PT ;  /* 0x7e8000003200780b */ /* 0x000fe20003f44200 */
[----:B------:R-:W-:Y:S01]  /*7250*/  FMUL R13, R114, 0.25 ;  /* 0x3e800000720d7820 */ /* 0x000fe20000400000 */
[----:B------:R-:W-:Y:S01]  /*7260*/  FSEL R19, R9, R112, P1 ;  /* 0x0000007009137208 */ /* 0x000fe20000800000 */
[----:B------:R-:W-:Y:S01]  /*7270*/  FMUL R9, R104, 0.25 ;  /* 0x3e80000068097820 */ /* 0x000fe20000400000 */
[----:B------:R-:W-:Y:S01]  /*7280*/  FSETP.GT.AND P0, PT, |R69|, 8.50705917302346158658e+37, PT ;  /* 0x7e8000004500780b */ /* 0x000fe20003f04200 */
[----:B------:R-:W-:Y:S01]  /*7290*/  FMUL R10, R111, 0.25 ;  /* 0x3e8000006f0a7820 */ /* 0x000fe20000400000 */
[----:B------:R-:W-:Y:S01]  /*72a0*/  FSEL R65, R7, R122, P2 ;  /* 0x0000007a07417208 */ /* 0x000fe20001000000 */
        /* <DEDUP_REMOVED lines=9> */
[----:B------:R-:W-:Y:S01]  /*7340*/  FSETP.GEU.AND P4, PT, R69, 1.175494350822287508e-38, PT ;  /* 0x008000004500780b */ /* 0x000fe20003f8e000 */
[----:B------:R-:W-:Y:S01]  /*7350*/  FMUL R15, R102, 0.25 ;  /* 0x3e800000660f7820 */ /* 0x000fe20000400000 */
[----:B------:R-:W-:Y:S01]  /*7360*/  FSEL R132, R7, R132, P0 ;  /* 0x0000008407847208 */ /* 0x000fe20000000000 */
[----:B------:R-:W-:Y:S01]  /*7370*/  FMUL R7, R124, 0.25 ;  /* 0x3e8000007c077820 */ /* 0x000fe20000400000 */
[----:B------:R-:W-:Y:S01]  /*7380*/  FSEL R51, R9, R150, P2 ;  /* 0x0000009609337208 */ /* 0x000fe20001000000 */
[----:B------:R-:W-:Y:S01]  /*7390*/  FMUL R9, R142, 0.25 ;  /* 0x3e8000008e097820 */ /* 0x000fe20000400000 */
[C---:B0-----:R-:W-:Y:S01]  /*73a0*/  IMAD.SHL.U32 R0, R2.reuse, 0x10, RZ ;  /* 0x0000001002007824 */ /* 0x041fe200078e00ff */
[C---:B------:R-:W-:Y:S01]  /*73b0*/  SHF.L.U32 R5, R2.reuse, 0x2, RZ ;  /* 0x0000000202057819 */ /* 0x040fe200000006ff */
[C---:B------:R-:W-:Y:S01]  /*73c0*/  IMAD.SHL.U32 R3, R2.reuse, 0x40, RZ ;  /* 0x0000004002037824 */ /* 0x040fe200078e00ff */
[----:B------:R-:W-:Y:S01]  /*73d0*/  SHF.R.U32.HI R6, RZ, 0x1, R2 ;  /* 0x00000001ff067819 */ /* 0x000fe20000011602 */
[----:B------:R-:W-:Y:S01]  /*73e0*/  IMAD.SHL.U32 R4, R2, 0x8, RZ ;  /* 0x0000000802047824 */ /* 0x000fe200078e00ff */
[----:B------:R-:W-:Y:S01]  /*73f0*/  LOP3.LUT R0, R0, 0xf0, RZ, 0xc0, !PT ;  /* 0x000000f000007812 */ /* 0x000fe200078ec0ff */
[----:B------:R-:W-:Y:S01]  /*7400*/  BAR.SYNC.DEFER_BLOCKING 0x0 ;  /* 0x0000000000007b1d */ /* 0x000fe20000010000 */
[----:B------:R-:W-:-:S02]  /*7410*/  LOP3.LUT R3, R3, 0x400, RZ, 0xc0, !PT ;  /* 0x0000040003037812 */ /* 0x000fc400078ec0ff */
[----:B------:R-:W-:Y:S02]  /*7420*/  LOP3.LUT R4, R4, 0x38, RZ, 0xc0, !PT ;  /* 0x0000003804047812 */ /* 0x000fe400078ec0ff */
[----:B------:R-:W-:-:S03]  /*7430*/  LOP3.LUT R5, R5, 0x1c0, RZ, 0xc0, !PT ;  /* 0x000001c005057812 */ /* 0x000fc600078ec0ff */
[----:B------:R-:W0:Y:S01]  /*7440*/  S2UR UR16, SR_CTAID.X ;  /* 0x00000000001079c3 */ /* 0x000e220000002500 */
[----:B------:R-:W-:Y:S01]  /*7450*/  IADD3 R3, R3, UR19, R0 ;  /* 0x0000001303037c10 */ /* 0x000fe2000fffe000 */
[----:B------:R-:W1:Y:S01]  /*7460*/  S2R R204, SR_TID.X ;  /* 0x0000000000cc7919 */ /* 0x000e620000002100 */
[----:B------:R-:W-:Y:S01]  /*7470*/  IADD3 R5, R5, UR19, R4 ;  /* 0x0000001305057c10 */ /* 0x000fe2000fffe004 */
[----:B------:R-:W-:Y:S01]  /*7480*/  FMUL R4, R119, 0.25 ;  /* 0x3e80000077047820 */ /* 0x000fe20000400000 */
[----:B------:R-:W-:Y:S01]  /*7490*/  LOP3.LUT R0, R6, 0x4, RZ, 0xc0, !PT ;  /* 0x0000000406007812 */ /* 0x000fe200078ec0ff */
[----:B------:R-:W-:Y:S01]  /*74a0*/  FMUL R6, R115, 0.25 ;  /* 0x3e80000073067820 */ /* 0x000fe20000400000 */
[----:B------:R-:W-:Y:S01]  /*74b0*/  FSEL R55, R9, R142, P2 ;  /* 0x0000008e09377208 */ /* 0x000fe20001000000 */
[----:B------:R-:W-:Y:S01]  /*74c0*/  FMUL R9, R130, 0.25 ;  /* 0x3e80000082097820 */ /* 0x000fe20000400000 */
[----:B------:R-:W-:Y:S01]  /*74d0*/  FSEL R119, R4, R119, P3 ;  /* 0x0000007704777208 */ /* 0x000fe20001800000 */
[----:B------:R-:W-:-:S02]  /*74e0*/  IMAD.IADD R0, R0, 0x1, R5 ;  /* 0x0000000100007824 */ /* 0x000fc400078e0205 */
[----:B------:R-:W-:Y:S01]  /*74f0*/  FMUL R5, R118, 0.25 ;  /* 0x3e80000076057820 */ /* 0x000fe20000400000 */
        /* <DEDUP_REMOVED lines=74> */
[----:B------:R-:W-:Y:S01]  /*79a0*/  FMUL R4, R69, 8388608 ;  /* 0x4b00000045047820 */ /* 0x000fe20000400000 */
[C---:B------:R-:W-:Y:S01]  /*79b0*/  FSETP.GEU.AND P6, PT, R50.reuse, 1.175494350822287508e-38, PT ;  /* 0x008000003200780b */ /* 0x040fe20003fce000 */
[----:B0-----:R-:W-:Y:S01]  /*79c0*/  USHF.L.U32 UR13, UR16, 0x7, URZ ;  /* 0x00000007100d7899 */ /* 0x001fe2000800063f */
[----:B------:R-:W-:Y:S01]  /*79d0*/  FSEL R128, R5, R128, P0 ;  /* 0x0000008005807208 */ /* 0x000fe20000000000 */
[----:B------:R-:W-:Y:S01]  /*79e0*/  FMUL R5, R50, 8388608 ;  /* 0x4b00000032057820 */ /* 0x000fe20000400000 */
[----:B------:R-:W-:Y:S01]  /*79f0*/  FSEL R61, R9, R130, P2 ;  /* 0x00000082093d7208 */ /* 0x000fe20001000000 */
[----:B------:R-:W-:Y:S01]  /*7a00*/  FMUL R9, R140, 0.25 ;  /* 0x3e8000008c097820 */ /* 0x000fe20000400000 */
[----:B------:R-:W-:Y:S01]  /*7a10*/  FSEL R71, R4, R69, !P4 ;  /* 0x0000004504477208 */ /* 0x000fe20006000000 */
[----:B------:R-:W0:Y:S01]  /*7a20*/  LDC R173, c[0x0][0x278] ;  /* 0x00009e00ffad7b82 */ /* 0x000e220000000800 */
[----:B------:R-:W-:Y:S01]  /*7a30*/  FSEL R29, R13, R114, P3 ;  /* 0x000000720d1d7208 */ /* 0x000fe20001800000 */
[----:B------:R-:W-:Y:S01]  /*7a40*/  FMUL R13, R106, 0.25 ;  /* 0x3e8000006a0d7820 */ /* 0x000fe20000400000 */
[----:B------:R-:W-:Y:S01]  /*7a50*/  FSEL R70, R6, R121, P0 ;  /* 0x0000007906467208 */ /* 0x000fe20000000000 */
[----:B------:R-:W-:Y:S01]  /*7a60*/  ULDC.64 UR4, c[0x0][0x270] ;  /* 0x00009c0000047ab9 */ /* 0x000fe20000000a00 */
[----:B------:R-:W-:Y:S01]  /*7a70*/  FSEL R124, R7, R124, P0 ;  /* 0x0000007c077c7208 */ /* 0x000fe20000000000 */
[----:B------:R-:W-:Y:S01]  /*7a80*/  FMUL R7, R22, 8388608 ;  /* 0x4b00000016077820 */ /* 0x000fe20000400000 */
[----:B------:R-:W-:Y:S01]  /*7a90*/  FSEL R73, R5, R50, !P6 ;  /* 0x0000003205497208 */ /* 0x000fe20007000000 */
[----:B------:R-:W-:Y:S01]  /*7aa0*/  VIADD R5, R71, 0xc0cafb0d ;  /* 0xc0cafb0d47057836 */ /* 0x000fe20000000000 */
[----:B------:R-:W-:Y:S01]  /*7ab0*/  FSEL R6, RZ, -23, P6 ;  /* 0xc1b80000ff067808 */ /* 0x000fe20003000000 */
[----:B------:R-:W-:Y:S01]  /*7ac0*/  UIMAD UR4, UR18, UR4, URZ ;  /* 0x00000004120472a4 */ /* 0x000fe2000f8e023f */
[----:B------:R-:W-:Y:S01]  /*7ad0*/  FSEL R72, R8, R129, P0 ;  /* 0x0000008108487208 */ /* 0x000fe20000000000 */
[C---:B------:R-:W-:Y:S01]  /*7ae0*/  FMUL R8, R67.reuse, 8388608 ;  /* 0x4b00000043087820 */ /* 0x040fe20000400000 */
[----:B------:R-:W-:-:S02]  /*7af0*/  FSETP.GEU.AND P6, PT, |R67|, 1.175494350822287508e-38, PT ;  /* 0x008000004300780b */ /* 0x000fc40003fce200 */
[----:B------:R-:W-:Y:S02]  /*7b00*/  FSETP.GEU.AND P5, PT, R22, 1.175494350822287508e-38, PT ;  /* 0x008000001600780b */ /* 0x000fe40003fae000 */
[----:B------:R-:W-:Y:S02]  /*7b10*/  FSEL R4, RZ, -23, P4 ;  /* 0xc1b80000ff047808 */ /* 0x000fe40002000000 */
[----:B------:R-:W-:Y:S02]  /*7b20*/  FSETP.GEU.AND P4, PT, R67, 1.175494350822287508e-38, PT ;  /* 0x008000004300780b */ /* 0x000fe40003f8e000 */
[----:B------:R-:W-:Y:S01]  /*7b30*/  FSEL R140, R9, R140, P0 ;  /* 0x0000008c098c7208 */ /* 0x000fe20000000000 */
[----:B------:R-:W-:Y:S01]  /*7b40*/  FMUL R9, R120, 0.25 ;  /* 0x3e80000078097820 */ /* 0x000fe20000400000 */
[----:B------:R-:W-:Y:S01]  /*7b50*/  FSEL R23, R13, R106, P3 ;  /* 0x0000006a0d177208 */ /* 0x000fe20001800000 */
[----:B------:R-:W-:Y:S01]  /*7b60*/  FMUL R13, R94, 0.25 ;  /* 0x3e8000005e0d7820 */ /* 0x000fe20000400000 */
[----:B------:R-:W-:Y:S01]  /*7b70*/  FSEL R75, R7, R22, !P5 ;  /* 0x00000016074b7208 */ /* 0x000fe20006800000 */
[----:B------:R-:W-:Y:S01]  /*7b80*/  VIADD R7, R73, 0xc0cafb0d ;  /* 0xc0cafb0d49077836 */ /* 0x000fe20000000000 */
[----:B------:R-:W-:Y:S01]  /*7b90*/  FSEL R80, R8, R67, !P4 ;  /* 0x0000004308507208 */ /* 0x000fe20006000000 */
[----:B------:R-:W-:Y:S01]  /*7ba0*/  @P3 FMUL R67, R67, 0.25 ;  /* 0x3e80000043433820 */ /* 0x000fe20000400000 */
[----:B------:R-:W-:Y:S01]  /*7bb0*/  LOP3.LUT R8, R5, 0xff800000, RZ, 0xc0, !PT ;  /* 0xff80000005087812 */ /* 0x000fe200078ec0ff */
[----:B------:R-:W-:Y:S01]  /*7bc0*/  @!P6 FMUL R23, R23, 16777216 ;  /* 0x4b8000001717e820 */ /* 0x000fe20000400000 */
[----:B------:R-:W-:Y:S01]  /*7bd0*/  FSEL R120, R9, R120, P0 ;  /* 0x0000007809787208 */ /* 0x000fe20000000000 */
[----:B------:R-:W-:Y:S01]  /*7be0*/  VIADD R9, R75, 0xc0cafb0d ;  /* 0xc0cafb0d4b097836 */ /* 0x000fe20000000000 */
[----:B------:R-:W-:Y:S01]  /*7bf0*/  FSEL R43, R13, R94, P3 ;  /* 0x0000005e0d2b7208 */ /* 0x000fe20001800000 */
[----:B------:R-:W-:Y:S01]  /*7c00*/  FMUL R13, R90, 0.25 ;  /* 0x3e8000005a0d7820 */ /* 0x000fe20000400000 */
[----:B------:R-:W-:Y:S01]  /*7c10*/  I2FP.F32.S32 R5, R8 ;  /* 0x0000000800057245 */ /* 0x000fe20000201400 */
[----:B------:R-:W-:Y:S01]  /*7c20*/  @!P6 FMUL R67, R67, 16777216 ;  /* 0x4b8000004343e820 */ /* 0x000fe20000400000 */
[----:B------:R-:W-:Y:S01]  /*7c30*/  FSEL R111, R10, R111, P3 ;  /* 0x0000006f0a6f7208 */ /* 0x000fe20001800000 */
[----:B------:R-:W-:Y:S01]  /*7c40*/  FMUL R10, R91, 0.25 ;  /* 0x3e8000005b0a7820 */ /* 0x000fe20000400000 */
[----:B------:R-:W-:Y:S01]  /*7c50*/  LOP3.LUT R14, R9, 0xff800000, RZ, 0xc0, !PT ;  /* 0xff800000090e7812 */ /* 0x000fe200078ec0ff */
[----:B------:R-:W-:Y:S01]  /*7c60*/  FFMA.FTZ R9, R5, 1.1920928955078125e-07, R4 ;  /* 0x3400000005097823 */ /* 0x000fe20000010004 */
[----:B------:R-:W-:Y:S01]  /*7c70*/  FSEL R47, R13, R90, P3 ;  /* 0x0000005a0d2f7208 */ /* 0x000fe20001800000 */
[----:B------:R-:W-:Y:S01]  /*7c80*/  FMUL R13, R92, 0.25 ;  /* 0x3e8000005c0d7820 */ /* 0x000fe20000400000 */
[----:B------:R-:W2:Y:S01]  /*7c90*/  MUFU.RCP R4, R67 ;  /* 0x0000004300047308 */ /* 0x000ea20000001000 */
[----:B------:R-:W-:Y:S01]  /*7ca0*/  FSEL R31, R15, R102, P3 ;  /* 0x000000660f1f7208 */ /* 0x000fe20001800000 */
[----:B------:R-:W-:Y:S01]  /*7cb0*/  @!P6 FMUL R119, R119, 16777216 ;  /* 0x4b8000007777e820 */ /* 0x000fe20000400000 */
[----:B------:R-:W-:Y:S01]  /*7cc0*/  FSEL R91, R10, R91, P3 ;  /* 0x0000005b0a5b7208 */ /* 0x000fe20001800000 */
[----:B------:R-:W-:Y:S01]  /*7cd0*/  FMUL R10, R101, 0.25 ;  /* 0x3e800000650a7820 */ /* 0x000fe20000400000 */
[C---:B------:R-:W-:Y:S01]  /*7ce0*/  FSETP.GEU.AND P3, PT, |R22|.reuse, 1.175494350822287508e-38, PT ;  /* 0x008000001600780b */ /* 0x040fe20003f6e200 */
[----:B------:R-:W-:Y:S01]  /*7cf0*/  @P1 FMUL R22, R22, 0.25 ;  /* 0x3e80000016161820 */ /* 0x000fe20000400000 */
[----:B------:R-:W-:Y:S01]  /*7d00*/  FSEL R45, R13, R92, P1 ;  /* 0x0000005c0d2d7208 */ /* 0x000fe20000800000 */
[----:B------:R-:W-:Y:S01]  /*7d10*/  FMUL R13, R138, 0.25 ;  /* 0x3e8000008a0d7820 */ /* 0x000fe20000400000 */
[----:B------:R-:W-:Y:S01]  /*7d20*/  LOP3.LUT R12, R2, 0x60, RZ, 0xc0, !PT ;  /* 0x00000060020c7812 */ /* 0x000fe200078ec0ff */
[----:B------:R-:W-:Y:S01]  /*7d30*/  @!P6 FMUL R33, R33, 16777216 ;  /* 0x4b8000002121e820 */ /* 0x000fe20000400000 */
[----:B------:R-:W-:Y:S01]  /*7d40*/  FSEL R101, R10, R101, P1 ;  /* 0x000000650a657208 */ /* 0x000fe20000800000 */
[----:B------:R-:W-:Y:S01]  /*7d50*/  @!P6 FMUL R115, R115, 16777216 ;  /* 0x4b8000007373e820 */ /* 0x000fe20000400000 */
[----:B------:R-:W-:Y:S01]  /*7d60*/  LOP3.LUT R10, R7, 0xff800000, RZ, 0xc0, !PT ;  /* 0xff800000070a7812 */ /* 0x000fe200078ec0ff */
[----:B------:R-:W-:Y:S01]  /*7d70*/  IMAD R3, R12, 0x8, R3 ;  /* 0x000000080c037824 */ /* 0x000fe200078e0203 */
[----:B------:R-:W-:Y:S01]  /*7d80*/  FSEL R57, R13, R138, P2 ;  /* 0x0000008a0d397208 */ /* 0x000fe20001000000 */
[----:B------:R-:W-:Y:S01]  /*7d90*/  @!P6 FMUL R29, R29, 16777216 ;  /* 0x4b8000001d1de820 */ /* 0x000fe20000400000 */
[----:B------:R-:W-:Y:S01]  /*7da0*/  FSEL R13, RZ, -23, P5 ;  /* 0xc1b80000ff0d7808 */ /* 0x000fe20002800000 */
[----:B------:R-:W-:Y:S01]  /*7db0*/  @!P6 FMUL R111, R111, 16777216 ;  /* 0x4b8000006f6fe820 */ /* 0x000fe20000400000 */
[----:B------:R-:W-:Y:S01]  /*7dc0*/  IADD3 R12, R80, -0x3f3504f3, RZ ;  /* 0xc0cafb0d500c7810 */ /* 0x000fe20007ffe0ff */
[----:B------:R-:W-:Y:S01]  /*7dd0*/  @!P6 FMUL R25, R25, 16777216 ;  /* 0x4b8000001919e820 */ /* 0x000fe20000400000 */
[----:B------:R-:W-:Y:S01]  /*7de0*/  I2FP.F32.S32 R7, R10 ;  /* 0x0000000a00077245 */ /* 0x000fe20000201400 */
[----:B------:R-:W-:Y:S01]  /*7df0*/  @!P6 FMUL R107, R107, 16777216 ;  /* 0x4b8000006b6be820 */ /* 0x000fe20000400000 */
[----:B------:R-:W-:Y:S01]  /*7e00*/  I2FP.F32.S32 R16, R14 ;  /* 0x0000000e00107245 */ /* 0x000fe20000201400 */
[----:B------:R-:W-:Y:S01]  /*7e10*/  @!P6 FMUL R103, R103, 16777216 ;  /* 0x4b8000006767e820 */ /* 0x000fe20000400000 */
        /* <DEDUP_REMOVED lines=8> */
[----:B------:R-:W-:Y:S01]  /*7ea0*/  LOP3.LUT R17, R12, 0xff800000, RZ, 0xc0, !PT ;  /* 0xff8000000c117812 */ /* 0x000fe200078ec0ff */
[----:B------:R-:W-:Y:S01]  /*7eb0*/  FFMA.FTZ R12, R7, 1.1920928955078125e-07, R6 ;  /* 0x34000000070c7823 */ /* 0x000fe20000010006 */
[----:B------:R-:W-:Y:S01]  /*7ec0*/  FFMA.FTZ R13, R16, 1.1920928955078125e-07, R13 ;  /* 0x34000000100d7823 */ /* 0x000fe2000001000d */
[C---:B--2---:R-:W-:Y:S01]  /*7ed0*/  FMUL R38, R4.reuse, R23 ;  /* 0x0000001704267220 */ /* 0x044fe20000400000 */
[C---:B------:R-:W-:Y:S01]  /*7ee0*/  FMUL R32, R4.reuse, R119 ;  /* 0x0000007704207220 */ /* 0x040fe20000400000 */
        /* <DEDUP_REMOVED lines=13> */
[----:B------:R-:W-:Y:S01]  /*7fc0*/  FMUL R16, R4, R47 ;  /* 0x0000002f04107220 */ /* 0x000fe20000400000 */
[C---:B------:R-:W-:Y:S01]  /*7fd0*/  FSETP.GEU.AND P1, PT, |R50|.reuse, 1.175494350822287508e-38, PT ;  /* 0x008000003200780b */ /* 0x040fe20003f2e200 */
[----:B------:R-:W2:Y:S01]  /*7fe0*/  MUFU.RCP R4, R22 ;  /* 0x0000001600047308 */ /* 0x000ea20000001000 */
[----:B------:R-:W-:Y:S01]  /*7ff0*/  @P2 FMUL R50, R50, 0.25 ;  /* 0x3e80000032322820 */ /* 0x000fe20000400000 */
[C---:B------:R-:W-:Y:S01]  /*8000*/  FSETP.GEU.AND P2, PT, |R69|.reuse, 1.175494350822287508e-38, PT ;  /* 0x008000004500780b */ /* 0x040fe20003f4e200 */
[----:B------:R-:W-:Y:S01]  /*8010*/  @P0 FMUL R69, R69, 0.25 ;  /* 0x3e80000045450820 */ /* 0x000fe20000400000 */
[----:B------:R-:W-:Y:S01]  /*8020*/  FSEL R15, RZ, -23, P4 ;  /* 0xc1b80000ff0f7808 */ /* 0x000fe20002000000 */
        /* <DEDUP_REMOVED lines=36> */
[----:B------:R-:W2:Y:S01]  /*8270*/  MUFU.RCP R15, R69 ;  /* 0x00000045000f7308 */ /* 0x000ea20000001000 */
[----:B------:R-:W-:Y:S01]  /*8280*/  @!P1 FMUL R123, R123, 16777216 ;  /* 0x4b8000007b7b9820 */ /* 0x000fe20000400000 */
[----:B------:R-:W-:Y:S01]  /*8290*/  @!P1 FMUL R65, R65, 16777216 ;  /* 0x4b80000041419820 */ /* 0x000fe20000400000 */
[----:B------:R-:W-:Y:S01]  /*82a0*/  @!P2 FMUL R70, R70, 16777216 ;  /* 0x4b8000004646a820 */ /* 0x000fe20000400000 */
[----:B------:R-:W-:Y:S01]  /*82b0*/  @!P2 FMUL R120, R120, 16777216 ;  /* 0x4b8000007878a820 */ /* 0x000fe20000400000 */
[----:B------:R-:W-:Y:S01]  /*82c0*/  @!P1 FMUL R151, R151, 16777216 ;  /* 0x4b80000097979820 */ /* 0x000fe20000400000 */
[----:B------:R-:W-:Y:S01]  /*82d0*/  @!P1 FMUL R51, R51, 16777216 ;  /* 0x4b80000033339820 */ /* 0x000fe20000400000 */
[----:B------:R-:W-:Y:S01]  /*82e0*/  @!P1 FMUL R147, R147, 16777216 ;  /* 0x4b80000093939820 */ /* 0x000fe20000400000 */
[----:B------:R-:W3:Y:S01]  /*82f0*/  MUFU.RCP R4, R50 ;  /* 0x0000003200047308 */ /* 0x000ee20000001000 */
        /* <DEDUP_REMOVED lines=11> */
[C---:B--2---:R-:W-:Y:S01]  /*83b0*/  FMUL R19, R15.reuse, R70 ;  /* 0x000000460f137220 */ /* 0x044fe20000400000 */
[----:B------:R-:W-:Y:S01]  /*83c0*/  FMUL R120, R15, R120 ;  /* 0x000000780f787220 */ /* 0x000fe20000400000 */
[----:B------:R-:W-:Y:S01]  /*83d0*/  IADD3 R17, R80, -R17, RZ ;  /* 0x8000001150117210 */ /* 0x000fe20007ffe0ff */
[----:B------:R-:W-:Y:S01]  /*83e0*/  IMAD.IADD R8, R71, 0x1, -R8 ;  /* 0x0000000147087824 */ /* 0x000fe200078e0a08 */
[----:B------:R-:W-:Y:S01]  /*83f0*/  F2FP.BF16.F32.PACK_AB R6, R6, R49 ;  /* 0x000000310606723e */ /* 0x000fe200000010ff */
[C---:B---3--:R-:W-:Y:S01]  /*8400*/  FMUL R5, R4.reuse, R123 ;  /* 0x0000007b04057220 */ /* 0x048fe20000400000 */
        /* <DEDUP_REMOVED lines=15> */
[----:B------:R-:W-:Y:S01]  /*8500*/  IMAD.IADD R10, R73, 0x1, -R10 ;  /* 0x00000001490a7824 */ /* 0x000fe200078e0a0a */
[----:B------:R-:W-:Y:S01]  /*8510*/  F2FP.BF16.F32.PACK_AB R4, R19, R120 ;  /* 0x000000781304723e */ /* 0x000fe200000010ff */
[----:B------:R-:W-:Y:S01]  /*8520*/  IMAD.MOV.U32 R37, RZ, RZ, 0x3dc6b27f ;  /* 0x3dc6b27fff257424 */ /* 0x000fe200078e00ff */
[----:B------:R-:W-:Y:S01]  /*8530*/  F2FP.BF16.F32.PACK_AB R5, R5, R78 ;  /* 0x0000004e0505723e */ /* 0x000fe200000010ff */
[----:B------:R-:W-:Y:S01]  /*8540*/  FADD R8, R8, -1 ;  /* 0xbf80000008087421 */ /* 0x000fe20000000000 */
[----:B------:R-:W-:Y:S01]  /*8550*/  F2FP.BF16.F32.PACK_AB R7, R7, R16 ;  /* 0x000000100707723e */ /* 0x000fe200000010ff */
[----:B------:R-:W-:Y:S01]  /*8560*/  FADD R17, R17, -1 ;  /* 0xbf80000011117421 */ /* 0x000fe20000000000 */
[----:B------:R-:W-:Y:S01]  /*8570*/  FADD R10, R10, -1 ;  /* 0xbf8000000a0a7421 */ /* 0x000fe20000000000 */
[----:B------:R-:W-:Y:S01]  /*8580*/  ISETP.GE.U32.AND P0, PT, R71, 0x7f800000, PT ;  /* 0x7f8000004700780c */ /* 0x000fe20003f06070 */
[----:B------:R-:W-:Y:S01]  /*8590*/  IMAD.IADD R14, R75, 0x1, -R14 ;  /* 0x000000014b0e7824 */ /* 0x000fe200078e0a0e */
[----:B------:R2:W-:Y:S01]  /*85a0*/  STSM.16.M88.4 [R3], R4 ;  /* 0x0000000403007844 */ /* 0x0005e20000000200 */
[----:B------:R-:W-:Y:S01]  /*85b0*/  ISETP.GE.U32.AND P1, PT, R73, 0x7f800000, PT ;  /* 0x7f8000004900780c */ /* 0x000fe20003f26070 */
[----:B------:R-:W-:Y:S01]  /*85c0*/  @!P2 FMUL R36, R36, 16777216 ;  /* 0x4b8000002424a820 */ /* 0x000fe20000400000 */
[----:B------:R-:W-:Y:S01]  /*85d0*/  ISETP.GE.U32.AND P4, PT, R80, 0x7f800000, PT ;  /* 0x7f8000005000780c */ /* 0x000fe20003f86070 */
        /* <DEDUP_REMOVED lines=12> */
[-C--:B--2---:R-:W-:Y:S01]  /*86a0*/  FFMA.FTZ R5, R8, R37.reuse, -0.16845393180847167969 ;  /* 0xbe2c7f3008057423 */ /* 0x084fe20000010025 */
[CC--:B------:R-:W-:Y:S01]  /*86b0*/  FFMA.FTZ R4, R17.reuse, R37.reuse, -0.16845393180847167969 ;  /* 0xbe2c7f3011047423 */ /* 0x0c0fe20000010025 */
[----:B------:R-:W-:Y:S01]  /*86c0*/  FFMA.FTZ R7, R10, R37, -0.16845393180847167969 ;  /* 0xbe2c7f300a077423 */ /* 0x000fe20000010025 */
[----:B------:R-:W-:Y:S01]  /*86d0*/  @!P2 FMUL R124, R124, 16777216 ;  /* 0x4b8000007c7ca820 */ /* 0x000fe20000400000 */
[----:B------:R-:W-:Y:S01]  /*86e0*/  FFMA.FTZ R5, R8, R5, 0.1716887056827545166 ;  /* 0x3e2fcf2a08057423 */ /* 0x000fe20000010005 */
[C---:B------:R-:W-:Y:S01]  /*86f0*/  FFMA.FTZ R4, R17.reuse, R4, 0.1716887056827545166 ;  /* 0x3e2fcf2a11047423 */ /* 0x040fe20000010004 */
[----:B------:R-:W-:Y:S01]  /*8700*/  FFMA.FTZ R7, R10, R7, 0.1716887056827545166 ;  /* 0x3e2fcf2a0a077423 */ /* 0x000fe20000010007 */
[----:B------:R-:W-:Y:S01]  /*8710*/  FADD R14, R14, -1 ;  /* 0xbf8000000e0e7421 */ /* 0x000fe20000000000 */
[----:B------:R-:W-:Y:S01]  /*8720*/  FFMA.FTZ R5, R8, R5, -0.17900948226451873779 ;  /* 0xbe374e4308057423 */ /* 0x000fe20000010005 */
[----:B------:R-:W-:Y:S01]  /*8730*/  FFMA.FTZ R4, R17, R4, -0.17900948226451873779 ;  /* 0xbe374e4311047423 */ /* 0x000fe20000010004 */
[----:B------:R-:W-:Y:S01]  /*8740*/  FFMA.FTZ R7, R10, R7, -0.17900948226451873779 ;  /* 0xbe374e430a077423 */ /* 0x000fe20000010007 */
[----:B------:R-:W-:Y:S01]  /*8750*/  FMUL R39, R15, R36 ;  /* 0x000000240f277220 */ /* 0x000fe20000400000 */
[----:B------:R-:W-:Y:S01]  /*8760*/  FFMA.FTZ R5, R8, R5, 0.20512372255325317383 ;  /* 0x3e520bf408057423 */ /* 0x000fe20000010005 */
[----:B------:R-:W-:Y:S01]  /*8770*/  FFMA.FTZ R4, R17, R4, 0.20512372255325317383 ;  /* 0x3e520bf411047423 */ /* 0x000fe20000010004 */
[----:B------:R-:W-:Y:S01]  /*8780*/  FFMA.FTZ R7, R10, R7, 0.20512372255325317383 ;  /* 0x3e520bf40a077423 */ /* 0x000fe20000010007 */
[----:B------:R-:W-:Y:S01]  /*8790*/  FMUL R148, R15, R148 ;  /* 0x000000940f947220 */ /* 0x000fe20000400000 */
[----:B------:R-:W-:Y:S01]  /*87a0*/  FFMA.FTZ R5, R8, R5, -0.24046532809734344482 ;  /* 0xbe763c8b08057423 */ /* 0x000fe20000010005 */
[----:B------:R-:W-:Y:S01]  /*87b0*/  FFMA.FTZ R4, R17, R4, -0.24046532809734344482 ;  /* 0xbe763c8b11047423 */ /* 0x000fe20000010004 */
[----:B------:R-:W-:Y:S01]  /*87c0*/  FFMA.FTZ R7, R10, R7, -0.24046532809734344482 ;  /* 0xbe763c8b0a077423 */ /* 0x000fe20000010007 */
[----:B------:R-:W-:Y:S01]  /*87d0*/  FMUL R54, R15, R54 ;  /* 0x000000360f367220 */ /* 0x000fe20000400000 */
[----:B------:R-:W-:Y:S01]  /*87e0*/  FFMA.FTZ R5, R8, R5, 0.28857114911079406738 ;  /* 0x3e93bf9908057423 */ /* 0x000fe20000010005 */
[----:B------:R-:W-:Y:S01]  /*87f0*/  FFMA.FTZ R4, R17, R4, 0.28857114911079406738 ;  /* 0x3e93bf9911047423 */ /* 0x000fe20000010004 */
[----:B------:R-:W-:Y:S01]  /*8800*/  FFMA.FTZ R7, R10, R7, 0.28857114911079406738 ;  /* 0x3e93bf990a077423 */ /* 0x000fe20000010007 */
[----:B------:R-:W-:Y:S01]  /*8810*/  FMUL R31, R15, R144 ;  /* 0x000000900f1f7220 */ /* 0x000fe20000400000 */
[----:B------:R-:W-:Y:S01]  /*8820*/  FFMA.FTZ R5, R8, R5, -0.36067417263984680176 ;  /* 0xbeb8aa4908057423 */ /* 0x000fe20000010005 */
[----:B------:R-:W-:Y:S01]  /*8830*/  FFMA.FTZ R4, R17, R4, -0.36067417263984680176 ;  /* 0xbeb8aa4911047423 */ /* 0x000fe20000010004 */
[----:B------:R-:W-:Y:S01]  /*8840*/  FFMA.FTZ R7, R10, R7, -0.36067417263984680176 ;  /* 0xbeb8aa490a077423 */ /* 0x000fe20000010007 */
[----:B------:R-:W-:Y:S01]  /*8850*/  FMUL R60, R15, R60 ;  /* 0x0000003c0f3c7220 */ /* 0x000fe20000400000 */
[----:B------:R-:W-:Y:S01]  /*8860*/  FFMA.FTZ R5, R8, R5, 0.48089820146560668945 ;  /* 0x3ef6384a08057423 */ /* 0x000fe20000010005 */
[----:B------:R-:W-:Y:S01]  /*8870*/  FFMA.FTZ R4, R17, R4, 0.48089820146560668945 ;  /* 0x3ef6384a11047423 */ /* 0x000fe20000010004 */
[----:B------:R-:W-:Y:S01]  /*8880*/  FFMA.FTZ R7, R10, R7, 0.48089820146560668945 ;  /* 0x3ef6384a0a077423 */ /* 0x000fe20000010007 */
[----:B------:R-:W-:Y:S01]  /*8890*/  FMUL R27, R15, R140 ;  /* 0x0000008c0f1b7220 */ /* 0x000fe20000400000 */
[----:B------:R-:W-:Y:S01]  /*88a0*/  FFMA.FTZ R5, R8, R5, -0.72134751081466674805 ;  /* 0xbf38aa3b08057423 */ /* 0x000fe20000010005 */
[----:B------:R-:W-:Y:S01]  /*88b0*/  FFMA.FTZ R4, R17, R4, -0.72134751081466674805 ;  /* 0xbf38aa3b11047423 */ /* 0x000fe20000010004 */
[----:B------:R-:W-:Y:S01]  /*88c0*/  FFMA.FTZ R7, R10, R7, -0.72134751081466674805 ;  /* 0xbf38aa3b0a077423 */ /* 0x000fe20000010007 */
[----:B------:R-:W-:Y:S01]  /*88d0*/  FMUL R64, R15, R64 ;  /* 0x000000400f407220 */ /* 0x000fe20000400000 */
[----:B------:R-:W-:Y:S01]  /*88e0*/  FMUL R5, R8, R5 ;  /* 0x0000000508057220 */ /* 0x000fe20000400000 */
[----:B------:R-:W-:Y:S01]  /*88f0*/  FMUL R4, R17, R4 ;  /* 0x0000000411047220 */ /* 0x000fe20000400000 */
[----:B------:R-:W-:Y:S01]  /*8900*/  FMUL R7, R10, R7 ;  /* 0x000000070a077220 */ /* 0x000fe20000400000 */
[C---:B------:R-:W-:Y:S01]  /*8910*/  FMUL R43, R15.reuse, R136 ;  /* 0x000000880f2b7220 */ /* 0x040fe20000400000 */
[C---:B------:R-:W-:Y:S01]  /*8920*/  FMUL R68, R15.reuse, R68 ;  /* 0x000000440f447220 */ /* 0x040fe20000400000 */
[C---:B------:R-:W-:Y:S01]  /*8930*/  FMUL R45, R15.reuse, R132 ;  /* 0x000000840f2d7220 */ /* 0x040fe20000400000 */
[C---:B------:R-:W-:Y:S01]  /*8940*/  FMUL R72, R15.reuse, R72 ;  /* 0x000000480f487220 */ /* 0x040fe20000400000 */
[C---:B------:R-:W-:Y:S01]  /*8950*/  FMUL R47, R15.reuse, R128 ;  /* 0x000000800f2f7220 */ /* 0x040fe20000400000 */
[C---:B------:R-:W-:Y:S01]  /*8960*/  FMUL R16, R15.reuse, R76 ;  /* 0x0000004c0f107220 */ /* 0x040fe20000400000 */
[----:B------:R-:W-:Y:S01]  /*8970*/  FMUL R19, R15, R124 ;  /* 0x0000007c0f137220 */ /* 0x000fe20000400000 */
[----:B------:R-:W-:Y:S01]  /*8980*/  FMUL R5, R8, R5 ;  /* 0x0000000508057220 */ /* 0x000fe20000400000 */
[C---:B------:R-:W-:Y:S01]  /*8990*/  FMUL R4, R17.reuse, R4 ;  /* 0x0000000411047220 */ /* 0x040fe20000400000 */
[----:B------:R-:W-:Y:S01]  /*89a0*/  FFMA.FTZ R15, R14, R37, -0.16845393180847167969 ;  /* 0xbe2c7f300e0f7423 */ /* 0x000fe20000010025 */
[----:B------:R-:W-:Y:S01]  /*89b0*/  FMUL R7, R10, R7 ;  /* 0x000000070a077220 */ /* 0x000fe20000400000 */
[----:B------:R-:W-:Y:S01]  /*89c0*/  LOP3.LUT R37, R2, 0x7f, RZ, 0xc0, !PT ;  /* 0x0000007f02257812 */ /* 0x000fe200078ec0ff */
[----:B------:R-:W-:Y:S01]  /*89d0*/  FFMA.FTZ R8, R8, 1.4426950216293334961, R5 ;  /* 0x3fb8aa3b08087823 */ /* 0x000fe20000010005 */
[----:B------:R-:W-:Y:S01]  /*89e0*/  FFMA.FTZ R17, R17, 1.4426950216293334961, R4 ;  /* 0x3fb8aa3b11117823 */ /* 0x000fe20000010004 */
[----:B------:R-:W-:Y:S01]  /*89f0*/  FFMA.FTZ R7, R10, 1.4426950216293334961, R7 ;  /* 0x3fb8aa3b0a077823 */ /* 0x000fe20000010007 */
[----:B------:R-:W-:Y:S01]  /*8a00*/  @P0 IMAD.MOV.U32 R4, RZ, RZ, 0x7f800000 ;  /* 0x7f800000ff040424 */ /* 0x000fe200078e00ff */
[----:B------:R-:W-:Y:S01]  /*8a10*/  LEA R37, R37, UR19, 0x4 ;  /* 0x0000001325257c11 */ /* 0x000fe2000f8e20ff */
[----:B------:R-:W-:-:S02]  /*8a20*/  @P1 IMAD.MOV.U32 R6, RZ, RZ, 0x7f800000 ;  /* 0x7f800000ff061424 */ /* 0x000fc400078e00ff */
[----:B------:R-:W-:Y:S01]  /*8a30*/  FADD R8, R9, R8 ;  /* 0x0000000809087221 */ /* 0x000fe20000000000 */
[----:B------:R-:W-:Y:S02]  /*8a40*/  @P4 IMAD.MOV.U32 R5, RZ, RZ, 0x7f800000 ;  /* 0x7f800000ff054424 */ /* 0x000fe400078e00ff */
[----:B------:R-:W-:Y:S01]  /*8a50*/  FADD R9, R12, R7 ;  /* 0x000000070c097221 */ /* 0x000fe20000000000 */
[----:B------:R-:W-:Y:S01]  /*8a60*/  FADD R36, R18, R17 ;  /* 0x0000001112247221 */ /* 0x000fe20000000000 */
[----:B------:R-:W-:Y:S01]  /*8a70*/  @P0 FFMA.FTZ R8, R71, R4, +INF ;  /* 0x7f80000047080423 */ /* 0x000fe20000010004 */
[----:B------:R-:W-:Y:S01]  /*8a80*/  @P1 FFMA.FTZ R9, R73, R6, +INF ;  /* 0x7f80000049091423 */ /* 0x000fe20000010006 */
[----:B------:R-:W-:Y:S01]  /*8a90*/  @P4 FFMA.FTZ R36, R80, R5, +INF ;  /* 0x7f80000050244423 */ /* 0x000fe20000010005 */
[----:B------:R-:W-:Y:S01]  /*8aa0*/  BAR.SYNC.DEFER_BLOCKING 0x0 ;  /* 0x0000000000007b1d */ /* 0x000fe20000010000 */
[----:B------:R-:W-:Y:S01]  /*8ab0*/  FFMA.FTZ R15, R14, R15, 0.1716887056827545166 ;  /* 0x3e2fcf2a0e0f7423 */ /* 0x000fe2000001000f */
[----:B------:R-:W-:Y:S01]  /*8ac0*/  F2FP.BF16.F32.PACK_AB R16, R16, R19 ;  /* 0x000000131010723e */ /* 0x000fe200000010ff */
[----:B0-----:R-:W-:Y:S01]  /*8ad0*/  IMAD R51, R173, 0x6, RZ ;  /* 0x00000006ad337824 */ /* 0x001fe200078e02ff */
[----:B------:R-:W-:Y:S01]  /*8ae0*/  F2FP.BF16.F32.PACK_AB R17, R127, R74 ;  /* 0x0000004a7f11723e */ /* 0x000fe200000010ff */
[C---:B------:R-:W-:Y:S01]  /*8af0*/  FFMA.FTZ R15, R14.reuse, R15, -0.17900948226451873779 ;  /* 0xbe374e430e0f7423 */ /* 0x040fe2000001000f */
[----:B------:R-:W-:Y:S01]  /*8b00*/  F2FP.BF16.F32.PACK_AB R18, R93, R48 ;  /* 0x000000305d12723e */ /* 0x000fe200000010ff */
[----:B------:R-:W-:Y:S01]  /*8b10*/  IMAD R49, R173, 0x5, RZ ;  /* 0x00000005ad317824 */ /* 0x000fe200078e02ff */
[----:B------:R-:W-:Y:S01]  /*8b20*/  F2FP.BF16.F32.PACK_AB R19, R95, R20 ;  /* 0x000000145f13723e */ /* 0x000fe200000010ff */
[----:B------:R-:W-:Y:S01]  /*8b30*/  FFMA.FTZ R15, R14, R15, 0.20512372255325317383 ;  /* 0x3e520bf40e0f7423 */ /* 0x000fe2000001000f */
[----:B------:R-:W-:Y:S01]  /*8b40*/  ISETP.GE.U32.AND P5, PT, R75, 0x7f800000, PT ;  /* 0x7f8000004b00780c */ /* 0x000fe20003fa6070 */
[----:B------:R-:W-:Y:S01]  /*8b50*/  IMAD R77, R173, 0x12, RZ ;  /* 0x00000012ad4d7824 */ /* 0x000fe200078e02ff */
[----:B------:R-:W-:Y:S01]  /*8b60*/  F2FP.BF16.F32.PACK_AB R20, R72, R47 ;  /* 0x0000002f4814723e */ /* 0x000fe200000010ff */
[----:B------:R-:W-:Y:S01]  /*8b70*/  FFMA.FTZ R15, R14, R15, -0.24046532809734344482 ;  /* 0xbe763c8b0e0f7423 */ /* 0x000fe2000001000f */
[----:B------:R-:W-:Y:S01]  /*8b80*/  F2FP.BF16.F32.PACK_AB R21, R21, R70 ;  /* 0x000000461515723e */ /* 0x000fe200000010ff */
[----:B------:R-:W-:Y:S01]  /*8b90*/  IMAD R53, R173, 0x7, RZ ;  /* 0x00000007ad357824 */ /* 0x000fe200078e02ff */
[----:B------:R-:W-:Y:S01]  /*8ba0*/  F2FP.BF16.F32.PACK_AB R22, R22, R41 ;  /* 0x000000291616723e */ /* 0x000fe200000010ff */
[C---:B------:R-:W-:Y:S01]  /*8bb0*/  FFMA.FTZ R15, R14.reuse, R15, 0.28857114911079406738 ;  /* 0x3e93bf990e0f7423 */ /* 0x040fe2000001000f */
[----:B------:R-:W-:Y:S01]  /*8bc0*/  F2FP.BF16.F32.PACK_AB R23, R23, R46 ;  /* 0x0000002e1717723e */ /* 0x000fe200000010ff */
[----:B------:R-:W-:Y:S01]  /*8bd0*/  IMAD.SHL.U32 R55, R173, 0x8, RZ ;  /* 0x00000008ad377824 */ /* 0x000fe200078e00ff */
[----:B------:R-:W-:Y:S01]  /*8be0*/  FSETP.NEU.AND P3, PT, R71, RZ, PT ;  /* 0x000000ff4700720b */ /* 0x000fe20003f6d000 */
[----:B------:R-:W-:Y:S01]  /*8bf0*/  FFMA.FTZ R15, R14, R15, -0.36067417263984680176 ;  /* 0xbeb8aa490e0f7423 */ /* 0x000fe2000001000f */
[----:B------:R-:W-:Y:S01]  /*8c00*/  F2FP.BF16.F32.PACK_AB R68, R68, R45 ;  /* 0x0000002d4444723e */ /* 0x000fe200000010ff */
[----:B------:R-:W-:Y:S01]  /*8c10*/  @P5 IMAD.MOV.U32 R12, RZ, RZ, 0x7f800000 ;  /* 0x7f800000ff0c5424 */ /* 0x000fe200078e00ff */
[----:B------:R-:W0:Y:S01]  /*8c20*/  LDS.128 R4, [R37] ;  /* 0x0000000025047984 */ /* 0x000e220000000c00 */
[C---:B------:R-:W-:Y:S01]  /*8c30*/  FFMA.FTZ R15, R14.reuse, R15, 0.48089820146560668945 ;  /* 0x3ef6384a0e0f7423 */ /* 0x040fe2000001000f */
[----:B------:R-:W-:Y:S01]  /*8c40*/  F2FP.BF16.F32.PACK_AB R69, R135, R66 ;  /* 0x000000428745723e */ /* 0x000fe200000010ff */
[----:B------:R-:W-:Y:S01]  /*8c50*/  IMAD R59, R173, 0x9, RZ ;  /* 0x00000009ad3b7824 */ /* 0x000fe200078e02ff */
[----:B------:R-:W-:Y:S01]  /*8c60*/  BAR.SYNC.DEFER_BLOCKING 0x0 ;  /* 0x0000000000007b1d */ /* 0x000fe20000010000 */
[C---:B------:R-:W-:Y:S01]  /*8c70*/  FFMA.FTZ R15, R14.reuse, R15, -0.72134751081466674805 ;  /* 0xbf38aa3b0e0f7423 */ /* 0x040fe2000001000f */
[----:B------:R-:W-:Y:S01]  /*8c80*/  F2FP.BF16.F32.PACK_AB R70, R101, R44 ;  /* 0x0000002c6546723e */ /* 0x000fe200000010ff */
[----:B------:R-:W-:Y:S01]  /*8c90*/  IMAD R81, R173, 0x14, RZ ;  /* 0x00000014ad517824 */ /* 0x000fe200078e02ff */
[----:B------:R-:W-:Y:S01]  /*8ca0*/  F2FP.BF16.F32.PACK_AB R71, R103, R42 ;  /* 0x0000002a6747723e */ /* 0x000fe200000010ff */
[----:B------:R-:W-:Y:S01]  /*8cb0*/  FMUL R15, R14, R15 ;  /* 0x0000000f0e0f7220 */ /* 0x000fe20000400000 */
[----:B------:R-:W-:Y:S01]  /*8cc0*/  F2FP.BF16.F32.PACK_AB R64, R64, R43 ;  /* 0x0000002b4040723e */ /* 0x000fe200000010ff */
[----:B------:R-:W-:Y:S01]  /*8cd0*/  IMAD R85, R173, 0x16, RZ ;  /* 0x00000016ad557824 */ /* 0x000fe200078e02ff */
[----:B------:R-:W-:Y:S01]  /*8ce0*/  F2FP.BF16.F32.PACK_AB R65, R139, R62 ;  /* 0x0000003e8b41723e */ /* 0x000fe200000010ff */
[C---:B------:R-:W-:Y:S01]  /*8cf0*/  FMUL R15, R14.reuse, R15 ;  /* 0x0000000f0e0f7220 */ /* 0x040fe20000400000 */
[----:B------:R-:W-:Y:S01]  /*8d00*/  F2FP.BF16.F32.PACK_AB R66, R105, R40 ;  /* 0x000000286942723e */ /* 0x000fe200000010ff */
[----:B------:R-:W2:Y:S01]  /*8d10*/  LDC.64 R42, c[0x0][0x228] ;  /* 0x00008a00ff2a7b82 */ /* 0x000ea20000000a00 */
[----:B------:R-:W-:Y:S01]  /*8d20*/  F2FP.BF16.F32.PACK_AB R67, R107, R38 ;  /* 0x000000266b43723e */ /* 0x000fe200000010ff */
[----:B------:R-:W-:Y:S01]  /*8d30*/  FFMA.FTZ R10, R14, 1.4426950216293334961, R15 ;  /* 0x3fb8aa3b0e0a7823 */ /* 0x000fe2000001000f */
[----:B------:R-:W-:Y:S01]  /*8d40*/  F2FP.BF16.F32.PACK_AB R60, R60, R27 ;  /* 0x0000001b3c3c723e */ /* 0x000fe200000010ff */
[----:B------:R-:W-:Y:S01]  /*8d50*/  IMAD R89, R173, 0x18, RZ ;  /* 0x00000018ad597824 */ /* 0x000fe200078e02ff */
[----:B------:R-:W-:Y:S01]  /*8d60*/  F2FP.BF16.F32.PACK_AB R62, R109, R26 ;  /* 0x0000001a6d3e723e */ /* 0x000fe200000010ff */
[----:B------:R-:W-:Y:S01]  /*8d70*/  FADD R10, R13, R10 ;  /* 0x0000000a0d0a7221 */ /* 0x000fe20000000000 */
[----:B------:R-:W-:Y:S01]  /*8d80*/  @P5 FFMA.FTZ R10, R75, R12, +INF ;  /* 0x7f8000004b0a5423 */ /* 0x000fe2000001000c */
[----:B------:R-:W-:Y:S01]  /*8d90*/  F2FP.BF16.F32.PACK_AB R63, R24, R25 ;  /* 0x00000019183f723e */ /* 0x000fe200000010ff */
[----:B------:R-:W-:Y:S01]  /*8da0*/  IMAD R93, R173, 0x1a, RZ ;  /* 0x0000001aad5d7824 */ /* 0x000fe200078e02ff */
[----:B------:R-:W-:Y:S01]  /*8db0*/  F2FP.BF16.F32.PACK_AB R61, R143, R58 ;  /* 0x0000003a8f3d723e */ /* 0x000fe200000010ff */
[----:B------:R-:W-:Y:S01]  /*8dc0*/  IMAD R97, R173, 0x1c, RZ ;  /* 0x0000001cad617824 */ /* 0x000fe200078e02ff */
[----:B------:R-:W-:Y:S01]  /*8dd0*/  F2FP.BF16.F32.PACK_AB R44, R54, R31 ;  /* 0x0000001f362c723e */ /* 0x000fe200000010ff */
[----:B------:R-:W-:Y:S01]  /*8de0*/  STSM.16.M88.4 [R3], R16 ;  /* 0x0000001003007844 */ /* 0x000fe20000000200 */
[----:B------:R-:W-:Y:S01]  /*8df0*/  F2FP.BF16.F32.PACK_AB R46, R113, R30 ;  /* 0x0000001e712e723e */ /* 0x000fe200000010ff */
[C---:B------:R-:W-:Y:S01]  /*8e00*/  IMAD R101, R173.reuse, 0x1e, RZ ;  /* 0x0000001ead657824 */ /* 0x040fe200078e02ff */
[----:B------:R-:W-:Y:S01]  /*8e10*/  F2FP.BF16.F32.PACK_AB R47, R28, R29 ;  /* 0x0000001d1c2f723e */ /* 0x000fe200000010ff */
[----:B------:R-:W-:Y:S01]  /*8e20*/  BAR.SYNC.DEFER_BLOCKING 0x0 ;  /* 0x0000000000007b1d */ /* 0x000fe20000010000 */
[----:B------:R-:W-:Y:S01]  /*8e30*/  MOV R202, UR13 ;  /* 0x0000000d00ca7c02 */ /* 0x000fe20008000f00 */
[----:B------:R-:W-:Y:S01]  /*8e40*/  IMAD R109, R173, 0x22, RZ ;  /* 0x00000022ad6d7824 */ /* 0x000fe200078e02ff */
[----:B------:R-:W-:Y:S01]  /*8e50*/  F2FP.BF16.F32.PACK_AB R45, R147, R52 ;  /* 0x00000034932d723e */ /* 0x000fe200000010ff */
[C---:B------:R-:W-:Y:S01]  /*8e60*/  IMAD R113, R173.reuse, 0x24, RZ ;  /* 0x00000024ad717824 */ /* 0x040fe200078e02ff */
[----:B-1----:R-:W-:Y:S01]  /*8e70*/  LOP3.LUT R202, R202, 0x7f, R204, 0xf8, !PT ;  /* 0x0000007fcaca7812 */ /* 0x002fe200078ef8cc */
[----:B------:R-:W-:Y:S01]  /*8e80*/  IMAD R117, R173, 0x26, RZ ;  /* 0x00000026ad757824 */ /* 0x000fe200078e02ff */
[----:B------:R-:W-:Y:S01]  /*8e90*/  F2FP.BF16.F32.PACK_AB R148, R39, R148 ;  /* 0x000000942794723e */ /* 0x000fe200000010ff */
[----:B------:R-:W-:Y:S01]  /*8ea0*/  IMAD R121, R173, 0x28, RZ ;  /* 0x00000028ad797824 */ /* 0x000fe200078e02ff */
[----:B------:R-:W-:Y:S01]  /*8eb0*/  F2FP.BF16.F32.PACK_AB R149, R151, R50 ;  /* 0x000000329795723e */ /* 0x000fe200000010ff */
[----:B------:R-:W-:Y:S01]  /*8ec0*/  IMAD R40, R202, UR5, RZ ;  /* 0x00000005ca287c24 */ /* 0x000fe2000f8e02ff */
[----:B------:R-:W-:Y:S01]  /*8ed0*/  USHF.L.U32 UR5, UR4, 0x1, URZ ;  /* 0x0000000104057899 */ /* 0x000fe2000800063f */
[----:B------:R-:W-:Y:S01]  /*8ee0*/  F2FP.BF16.F32.PACK_AB R150, R34, R35 ;  /* 0x000000232296723e */ /* 0x000fe200000010ff */
[----:B------:R-:W-:Y:S01]  /*8ef0*/  IMAD R125, R173, 0x2a, RZ ;  /* 0x0000002aad7d7824 */ /* 0x000fe200078e02ff */
[----:B------:R-:W-:Y:S01]  /*8f00*/  F2FP.BF16.F32.PACK_AB R151, R32, R33 ;  /* 0x000000212097723e */ /* 0x000fe200000010ff */
[C---:B------:R-:W-:Y:S01]  /*8f10*/  IMAD.SHL.U32 R41, R40.reuse, 0x2, RZ ;  /* 0x0000000228297824 */ /* 0x040fe200078e00ff */
[----:B------:R-:W-:Y:S01]  /*8f20*/  FSETP.NEU.AND P1, PT, R75, RZ, PT ;  /* 0x000000ff4b00720b */ /* 0x000fe20003f2d000 */
[----:B------:R-:W-:Y:S01]  /*8f30*/  IMAD.HI R40, R40, 0x2, RZ ;  /* 0x0000000228287827 */ /* 0x000fe200078e02ff */
[----:B------:R-:W-:-:S02]  /*8f40*/  FSETP.NEU.AND P2, PT, R73, RZ, PT ;  /* 0x000000ff4900720b */ /* 0x000fc40003f4d000 */
[----:B--2---:R-:W-:Y:S01]  /*8f50*/  IADD3 R38, P4, P5, R41, UR5, R42 ;  /* 0x0000000529267c10 */ /* 0x004fe2000fd9e02a */
[----:B------:R-:W-:Y:S01]  /*8f60*/  UIMAD.WIDE UR4, UR4, 0x2, URZ ;  /* 0x00000002040478a5 */ /* 0x000fe2000f8e023f */
[C---:B------:R-:W-:Y:S01]  /*8f70*/  IMAD R75, R173.reuse, 0x11, RZ ;  /* 0x00000011ad4b7824 */ /* 0x040fe200078e02ff */
[C---:B------:R-:W-:Y:S01]  /*8f80*/  SHF.L.U32 R73, R173.reuse, 0x4, RZ ;  /* 0x00000004ad497819 */ /* 0x040fe200000006ff */
[----:B------:R-:W-:Y:S01]  /*8f90*/  LDS.128 R12, [R37] ;  /* 0x00000000250c7984 */ /* 0x000fe20000000c00 */
[----:B------:R-:W-:Y:S01]  /*8fa0*/  FSETP.NEU.AND P0, PT, R80, RZ, PT ;  /* 0x000000ff5000720b */ /* 0x000fe20003f0d000 */
[C---:B------:R-:W-:Y:S01]  /*8fb0*/  IMAD R79, R173.reuse, 0x13, RZ ;  /* 0x00000013ad4f7824 */ /* 0x040fe200078e02ff */
[----:B------:R-:W-:Y:S01]  /*8fc0*/  IADD3.X R39, R40, UR5, R43, P4, P5 ;  /* 0x0000000528277c10 */ /* 0x000fe2000a7ea42b */
[----:B------:R-:W-:Y:S01]  /*8fd0*/  BAR.SYNC.DEFER_BLOCKING 0x0 ;  /* 0x0000000000007b1d */ /* 0x000fe20000010000 */
[C---:B------:R-:W-:Y:S01]  /*8fe0*/  IMAD.SHL.U32 R43, R173.reuse, 0x2, RZ ;  /* 0x00000002ad2b7824 */ /* 0x040fe200078e00ff */
[CC--:B------:R-:W-:Y:S01]  /*8ff0*/  LEA R42, P5, R173.reuse, R38.reuse, 0x2 ;  /* 0x00000026ad2a7211 */ /* 0x0c0fe200078a10ff */
[C---:B------:R-:W-:Y:S01]  /*9000*/  IMAD R83, R173.reuse, 0x15, RZ ;  /* 0x00000015ad537824 */ /* 0x040fe200078e02ff */
[----:B------:R-:W-:Y:S01]  /*9010*/  FSEL R36, R36, -INF , P0 ;  /* 0xff80000024247808 */ /* 0x000fe20000000000 */
[----:B------:R-:W-:Y:S01]  /*9020*/  IMAD R135, R173, 0x2c, RZ ;  /* 0x0000002cad877824 */ /* 0x000fe200078e02ff */
[----:B------:R-:W-:Y:S01]  /*9030*/  IADD3 R40, P4, R43, R38, RZ ;  /* 0x000000262b287210 */ /* 0x000fe20007f9e0ff */
[----:B------:R-:W-:Y:S01]  /*9040*/  IMAD R147, R173, 0x2e, RZ ;  /* 0x0000002ead937824 */ /* 0x000fe200078e02ff */
[-C--:B------:R-:W-:Y:S01]  /*9050*/  LEA.HI.X.SX32 R43, R43, R39.reuse, 0x1, P5 ;  /* 0x000000272b2b7211 */ /* 0x080fe200028f0eff */
[C---:B------:R-:W-:Y:S01]  /*9060*/  IMAD R155, R173.reuse, 0x30, RZ ;  /* 0x00000030ad9b7824 */ /* 0x040fe200078e02ff */
[C---:B------:R-:W-:Y:S01]  /*9070*/  LEA.HI.X.SX32 R41, R173.reuse, R39, 0x1, P4 ;  /* 0x00000027ad297211 */ /* 0x040fe200020f0eff */
[C---:B------:R-:W-:Y:S01]  /*9080*/  IMAD R87, R173.reuse, 0x17, RZ ;  /* 0x00000017ad577824 */ /* 0x040fe200078e02ff */
[----:B------:R-:W-:Y:S01]  /*9090*/  ULDC UR4, c[0x0][0x27c] ;  /* 0x00009f0000047ab9 */ /* 0x000fe20000000800 */
[C---:B------:R-:W-:Y:S01]  /*90a0*/  IMAD R159, R173.reuse, 0x32, RZ ;  /* 0x00000032ad9f7824 */ /* 0x040fe200078e02ff */
[----:B------:R-:W-:Y:S01]  /*90b0*/  UIMAD UR4, UR18, UR4, URZ ;  /* 0x00000004120472a4 */ /* 0x000fe2000f8e023f */
[----:B------:R-:W-:-:S02]  /*90c0*/  IMAD R163, R173, 0x34, RZ ;  /* 0x00000034ada37824 */ /* 0x000fc400078e02ff */
[C---:B------:R-:W-:Y:S01]  /*90d0*/  IMAD R167, R173.reuse, 0x36, RZ ;  /* 0x00000036ada77824 */ /* 0x040fe200078e02ff */
[----:B------:R-:W-:Y:S01]  /*90e0*/  USHF.L.U32 UR6, UR4, 0x2, URZ ;  /* 0x0000000204067899 */ /* 0x000fe2000800063f */
[C---:B------:R-:W-:Y:S01]  /*90f0*/  IMAD R91, R173.reuse, 0x19, RZ ;  /* 0x00000019ad5b7824 */ /* 0x040fe200078e02ff */
[----:B------:R-:W-:Y:S01]  /*9100*/  UIMAD.WIDE UR4, UR4, 0x4, URZ ;  /* 0x00000004040478a5 */ /* 0x000fe2000f8e023f */
[C---:B------:R-:W-:Y:S02]  /*9110*/  IMAD R95, R173.reuse, 0x1b, RZ ;  /* 0x0000001bad5f7824 */ /* 0x040fe400078e02ff */
[C---:B------:R-:W-:Y:S01]  /*9120*/  IMAD R171, R173.reuse, 0x38, RZ ;  /* 0x00000038adab7824 */ /* 0x040fe200078e02ff */
[----:B------:R-:W-:Y:S01]  /*9130*/  STSM.16.M88.4 [R3], R20 ;  /* 0x0000001403007844 */ /* 0x000fe20000000200 */
[C---:B------:R-:W-:Y:S02]  /*9140*/  IMAD R143, R173.reuse, 0x3a, RZ ;  /* 0x0000003aad8f7824 */ /* 0x040fe400078e02ff */
[C---:B------:R-:W-:Y:S01]  /*9150*/  IMAD R131, R173.reuse, 0x3c, RZ ;  /* 0x0000003cad837824 */ /* 0x040fe200078e02ff */
[----:B------:R-:W-:Y:S01]  /*9160*/  BAR.SYNC.DEFER_BLOCKING 0x0 ;  /* 0x0000000000007b1d */ /* 0x000fe20000010000 */
[----:B------:R-:W-:-:S02]  /*9170*/  IMAD R99, R173, 0x1d, RZ ;  /* 0x0000001dad637824 */ /* 0x000fc400078e02ff */
[C---:B------:R-:W-:Y:S02]  /*9180*/  IMAD R175, R173.reuse, 0x42, RZ ;  /* 0x00000042adaf7824 */ /* 0x040fe400078e02ff */
[C---:B------:R-:W-:Y:S02]  /*9190*/  IMAD R103, R173.reuse, 0x1f, RZ ;  /* 0x0000001fad677824 */ /* 0x040fe400078e02ff */
[C---:B------:R-:W-:Y:S02]  /*91a0*/  IMAD.SHL.U32 R105, R173.reuse, 0x20, RZ ;  /* 0x00000020ad697824 */ /* 0x040fe400078e00ff */
[C---:B------:R-:W-:Y:S02]  /*91b0*/  IMAD R107, R173.reuse, 0x21, RZ ;  /* 0x00000021ad6b7824 */ /* 0x040fe400078e02ff */
[C---:B------:R-:W-:Y:S02]  /*91c0*/  IMAD R177, R173.reuse, 0x44, RZ ;  /* 0x00000044adb17824 */ /* 0x040fe400078e02ff */
[----:B------:R-:W-:-:S02]  /*91d0*/  IMAD R179, R173, 0x46, RZ ;  /* 0x00000046adb37824 */ /* 0x000fc400078e02ff */
[C---:B------:R-:W-:Y:S02]  /*91e0*/  IMAD R181, R173.reuse, 0x48, RZ ;  /* 0x00000048adb57824 */ /* 0x040fe400078e02ff */
[C---:B------:R-:W-:Y:S02]  /*91f0*/  IMAD R111, R173.reuse, 0x23, RZ ;  /* 0x00000023ad6f7824 */ /* 0x040fe400078e02ff */
[C---:B------:R-:W-:Y:S02]  /*9200*/  IMAD R183, R173.reuse, 0x4a, RZ ;  /* 0x0000004aadb77824 */ /* 0x040fe400078e02ff */
[C---:B------:R-:W-:Y:S02]  /*9210*/  IMAD R185, R173.reuse, 0x4c, RZ ;  /* 0x0000004cadb97824 */ /* 0x040fe400078e02ff */
[C---:B------:R-:W-:Y:S01]  /*9220*/  IMAD R187, R173.reuse, 0x4e, RZ ;  /* 0x0000004eadbb7824 */ /* 0x040fe200078e02ff */
[----:B------:R-:W-:Y:S01]  /*9230*/  LDS.128 R16, [R37] ;  /* 0x0000000025107984 */ /* 0x000fe20000000c00 */
[----:B------:R-:W-:-:S02]  /*9240*/  IMAD R115, R173, 0x25, RZ ;  /* 0x00000025ad737824 */ /* 0x000fc400078e02ff */
[C---:B------:R-:W-:Y:S01]  /*9250*/  IMAD R119, R173.reuse, 0x27, RZ ;  /* 0x00000027ad777824 */ /* 0x040fe200078e02ff */
[----:B------:R-:W-:Y:S01]  /*9260*/  BAR.SYNC.DEFER_BLOCKING 0x0 ;  /* 0x0000000000007b1d */ /* 0x000fe20000010000 */
[C---:B------:R-:W-:Y:S02]  /*9270*/  IMAD R189, R173.reuse, 0x50, RZ ;  /* 0x00000050adbd7824 */ /* 0x040fe400078e02ff */
[C---:B------:R-:W-:Y:S02]  /*9280*/  IMAD R191, R173.reuse, 0x52, RZ ;  /* 0x00000052adbf7824 */ /* 0x040fe400078e02ff */
[C---:B------:R-:W-:Y:S02]  /*9290*/  IMAD R193, R173.reuse, 0x54, RZ ;  /* 0x00000054adc17824 */ /* 0x040fe400078e02ff */
[C---:B------:R-:W-:Y:S02]  /*92a0*/  IMAD R123, R173.reuse, 0x29, RZ ;  /* 0x00000029ad7b7824 */ /* 0x040fe400078e02ff */
[----:B------:R-:W-:-:S02]  /*92b0*/  IMAD R195, R173, 0x56, RZ ;  /* 0x00000056adc37824 */ /* 0x000fc400078e02ff */
[C---:B------:R-:W-:Y:S02]  /*92c0*/  IMAD R197, R173.reuse, 0x58, RZ ;  /* 0x00000058adc57824 */ /* 0x040fe400078e02ff */
[C---:B------:R-:W-:Y:S02]  /*92d0*/  IMAD R199, R173.reuse, 0x5a, RZ ;  /* 0x0000005aadc77824 */ /* 0x040fe400078e02ff */
[C---:B------:R-:W-:Y:S02]  /*92e0*/  IMAD R129, R173.reuse, 0x2b, RZ ;  /* 0x0000002bad817824 */ /* 0x040fe400078e02ff */
[C---:B------:R-:W-:Y:S02]  /*92f0*/  IMAD R141, R173.reuse, 0x2d, RZ ;  /* 0x0000002dad8d7824 */ /* 0x040fe400078e02ff */
[C---:B------:R-:W-:Y:S02]  /*9300*/  IMAD R201, R173.reuse, 0x5c, RZ ;  /* 0x0000005cadc97824 */ /* 0x040fe400078e02ff */
[----:B------:R-:W-:-:S02]  /*9310*/  IMAD R203, R173, 0x5e, RZ ;  /* 0x0000005eadcb7824 */ /* 0x000fc400078e02ff */
[C---:B------:R-:W-:Y:S01]  /*9320*/  IMAD R205, R173.reuse, 0x60, RZ ;  /* 0x00000060adcd7824 */ /* 0x040fe200078e02ff */
[----:B------:R1:W-:Y:S01]  /*9330*/  STSM.16.M88.4 [R3], R68 ;  /* 0x0000004403007844 */ /* 0x0003e20000000200 */
[C---:B------:R-:W-:Y:S02]  /*9340*/  IMAD R153, R173.reuse, 0x2f, RZ ;  /* 0x0000002fad997824 */ /* 0x040fe400078e02ff */
[C---:B------:R-:W-:Y:S01]  /*9350*/  IMAD R207, R173.reuse, 0x62, RZ ;  /* 0x00000062adcf7824 */ /* 0x040fe200078e02ff */
[----:B------:R-:W-:Y:S01]  /*9360*/  BAR.SYNC.DEFER_BLOCKING 0x0 ;  /* 0x0000000000007b1d */ /* 0x000fe20000010000 */
[C---:B------:R-:W-:Y:S02]  /*9370*/  IMAD R209, R173.reuse, 0x64, RZ ;  /* 0x00000064add17824 */ /* 0x040fe400078e02ff */
[C---:B------:R-:W-:Y:S02]  /*9380*/  IMAD R211, R173.reuse, 0x66, RZ ;  /* 0x00000066add37824 */ /* 0x040fe400078e02ff */
[----:B------:R-:W-:-:S02]  /*9390*/  IMAD R157, R173, 0x31, RZ ;  /* 0x00000031ad9d7824 */ /* 0x000fc400078e02ff */
[C---:B------:R-:W-:Y:S02]  /*93a0*/  IMAD R161, R173.reuse, 0x33, RZ ;  /* 0x00000033ada17824 */ /* 0x040fe400078e02ff */
[C---:B------:R-:W-:Y:S02]  /*93b0*/  IMAD R213, R173.reuse, 0x68, RZ ;  /* 0x00000068add57824 */ /* 0x040fe400078e02ff */
[C---:B------:R-:W-:Y:S02]  /*93c0*/  IMAD R215, R173.reuse, 0x6a, RZ ;  /* 0x0000006aadd77824 */ /* 0x040fe400078e02ff */
[C---:B-1----:R-:W-:Y:S02]  /*93d0*/  IMAD R69, R173.reuse, 0xe, RZ ;  /* 0x0000000ead457824 */ /* 0x042fe400078e02ff */
[C---:B------:R-:W-:Y:S02]  /*93e0*/  IMAD R71, R173.reuse, 0xf, RZ ;  /* 0x0000000fad477824 */ /* 0x040fe400078e02ff */
[----:B------:R-:W-:-:S02]  /*93f0*/  IMAD R217, R173, 0x6c, RZ ;  /* 0x0000006cadd97824 */ /* 0x000fc400078e02ff */
[C---:B------:R-:W-:Y:S02]  /*9400*/  IMAD R165, R173.reuse, 0x35, RZ ;  /* 0x00000035ada57824 */ /* 0x040fe400078e02ff */
[C---:B------:R-:W-:Y:S02]  /*9410*/  IMAD R219, R173.reuse, 0x6e, RZ ;  /* 0x0000006eaddb7824 */ /* 0x040fe400078e02ff */
[C---:B------:R-:W-:Y:S01]  /*9420*/  IMAD R221, R173.reuse, 0x70, RZ ;  /* 0x00000070addd7824 */ /* 0x040fe200078e02ff */
[----:B------:R-:W-:Y:S01]  /*9430*/  LDS.128 R20, [R37] ;  /* 0x0000000025147984 */ /* 0x000fe20000000c00 */
[C---:B------:R-:W-:Y:S02]  /*9440*/  IMAD R223, R173.reuse, 0x72, RZ ;  /* 0x00000072addf7824 */ /* 0x040fe400078e02ff */
[C---:B------:R-:W-:Y:S01]  /*9450*/  IMAD R169, R173.reuse, 0x37, RZ ;  /* 0x00000037ada97824 */ /* 0x040fe200078e02ff */
[----:B------:R-:W-:Y:S01]  /*9460*/  BAR.SYNC.DEFER_BLOCKING 0x0 ;  /* 0x0000000000007b1d */ /* 0x000fe20000010000 */
[----:B------:R-:W-:-:S02]  /*9470*/  IMAD R225, R173, 0x74, RZ ;  /* 0x00000074ade17824 */ /* 0x000fc400078e02ff */
[C---:B------:R-:W-:Y:S02]  /*9480*/  IMAD R227, R173.reuse, 0x76, RZ ;  /* 0x00000076ade37824 */ /* 0x040fe400078e02ff */
[C---:B------:R-:W-:Y:S02]  /*9490*/  IMAD R137, R173.reuse, 0x3b, RZ ;  /* 0x0000003bad897824 */ /* 0x040fe400078e02ff */
[C---:B------:R-:W-:Y:S02]  /*94a0*/  IMAD R145, R173.reuse, 0x7a, RZ ;  /* 0x0000007aad917824 */ /* 0x040fe400078e02ff */
[C---:B------:R-:W-:Y:S02]  /*94b0*/  IMAD R139, R173.reuse, 0x7e, RZ ;  /* 0x0000007ead8b7824 */ /* 0x040fe400078e02ff */
[C---:B------:R-:W-:Y:S02]  /*94c0*/  IMAD R133, R173.reuse, 0x7c, RZ ;  /* 0x0000007cad857824 */ /* 0x040fe400078e02ff */
[----:B------:R-:W-:-:S02]  /*94d0*/  IMAD R57, R173, 0x3d, RZ ;  /* 0x0000003dad397824 */ /* 0x000fc400078e02ff */
[C---:B------:R-:W-:Y:S02]  /*94e0*/  IMAD R127, R173.reuse, 0x3f, RZ ;  /* 0x0000003fad7f7824 */ /* 0x040fe400078e02ff */
[----:B------:R-:W-:Y:S01]  /*94f0*/  IMAD.SHL.U32 R2, R2, 0x2, RZ ;  /* 0x0000000202027824 */ /* 0x000fe200078e00ff */
[----:B------:R1:W-:Y:S01]  /*9500*/  STSM.16.M88.4 [R3], R64 ;  /* 0x0000004003007844 */ /* 0x0003e20000000200 */
[----:B------:R-:W-:Y:S01]  /*9510*/  BAR.SYNC.DEFER_BLOCKING 0x0 ;  /* 0x0000000000007b1d */ /* 0x000fe20000010000 */
[C---:B-1----:R-:W-:Y:S02]  /*9520*/  IMAD R65, R173.reuse, 0xc, RZ ;  /* 0x0000000cad417824 */ /* 0x042fe400078e02ff */
[----:B------:R-:W-:-:S03]  /*9530*/  IMAD R67, R173, 0xd, RZ ;  /* 0x0000000dad437824 */ /* 0x000fc600078e02ff */
[----:B------:R-:W1:Y:S02]  /*9540*/  LDS.128 R24, [R37] ;  /* 0x0000000025187984 */ /* 0x000e640000000c00 */
[----:B------:R-:W-:Y:S06]  /*9550*/  BAR.SYNC.DEFER_BLOCKING 0x0 ;  /* 0x0000000000007b1d */ /* 0x000fec0000010000 */
[----:B------:R2:W-:Y:S02]  /*9560*/  STSM.16.M88.4 [R3], R60 ;  /* 0x0000003c03007844 */ /* 0x0005e40000000200 */
[----:B------:R-:W-:Y:S01]  /*9570*/  BAR.SYNC.DEFER_BLOCKING 0x0 ;  /* 0x0000000000007b1d */ /* 0x000fe20000010000 */
[----:B--2---:R-:W-:-:S02]  /*9580*/  IMAD R61, R173, 0xa, RZ ;  /* 0x0000000aad3d7824 */ /* 0x004fc400078e02ff */
[----:B------:R-:W-:-:S03]  /*9590*/  IMAD R63, R173, 0xb, RZ ;  /* 0x0000000bad3f7824 */ /* 0x000fc600078e02ff */
[----:B------:R-:W-:-:S04]  /*95a0*/  IADD3 R48, P5, R61, R38, RZ ;  /* 0x000000263d307210 */ /* 0x000fc80007fbe0ff */
[-C--:B------:R-:W-:Y:S02]  /*95b0*/  LEA.HI.X.SX32 R49, R49, R39.reuse, 0x1, P5 ;  /* 0x0000002731317211 */ /* 0x080fe400028f0eff */
[-C--:B------:R-:W-:Y:S01]  /*95c0*/  LEA R54, P5, R173, R38.reuse, 0x4 ;  /* 0x00000026ad367211 */ /* 0x080fe200078a20ff */
[----:B------:R-:W2:Y:S03]  /*95d0*/  LDS.128 R28, [R37] ;  /* 0x00000000251c7984 */ /* 0x000ea60000000c00 */
[----:B------:R-:W-:Y:S01]  /*95e0*/  LEA.HI.X.SX32 R55, R55, R39, 0x1, P5 ;  /* 0x0000002737377211 */ /* 0x000fe200028f0eff */
[----:B------:R-:W-:Y:S01]  /*95f0*/  BAR.SYNC.DEFER_BLOCKING 0x0 ;  /* 0x0000000000007b1d */ /* 0x000fe20000010000 */
[----:B------:R-:W-:-:S04]  /*9600*/  IADD3 R62, P5, R85, R38, RZ ;  /* 0x00000026553e7210 */ /* 0x000fc80007fbe0ff */
[-C--:B------:R-:W-:Y:S02]  /*9610*/  LEA.HI.X.SX32 R63, R63, R39.reuse, 0x1, P5 ;  /* 0x000000273f3f7211 */ /* 0x080fe400028f0eff */
[-C--:B------:R-:W-:Y:S01]  /*9620*/  IADD3 R68, P5, R97, R38.reuse, RZ ;  /* 0x0000002661447210 */ /* 0x080fe20007fbe0ff */
[----:B------:R3:W-:Y:S01]  /*9630*/  STSM.16.M88.4 [R3], R44 ;  /* 0x0000002c03007844 */ /* 0x0007e20000000200 */
[----:B------:R-:W-:Y:S01]  /*9640*/  BAR.SYNC.DEFER_BLOCKING 0x0 ;  /* 0x0000000000007b1d */ /* 0x000fe20000010000 */
[----:B---3--:R-:W-:Y:S01]  /*9650*/  IMAD R45, R173, 0x3, RZ ;  /* 0x00000003ad2d7824 */ /* 0x008fe200078e02ff */
[-C--:B------:R-:W-:Y:S01]  /*9660*/  IADD3 R44, P6, R51, R38.reuse, RZ ;  /* 0x00000026332c7210 */ /* 0x080fe20007fde0ff */
[C---:B------:R-:W-:Y:S01]  /*9670*/  IMAD.SHL.U32 R47, R173.reuse, 0x4, RZ ;  /* 0x00000004ad2f7824 */ /* 0x040fe200078e00ff */
[----:B------:R-:W-:Y:S02]  /*9680*/  LEA R46, P4, R173, R38, 0x3 ;  /* 0x00000026ad2e7211 */ /* 0x000fe400078818ff */
[----:B------:R-:W-:-:S02]  /*9690*/  LEA.HI.X.SX32 R45, R45, R39, 0x1, P6 ;  /* 0x000000272d2d7211 */ /* 0x000fc400030f0eff */
[-C--:B------:R-:W-:Y:S02]  /*96a0*/  IADD3 R50, P6, R65, R38.reuse, RZ ;  /* 0x0000002641327210 */ /* 0x080fe40007fde0ff */
[-C--:B------:R-:W-:Y:S02]  /*96b0*/  LEA.HI.X.SX32 R47, R47, R39.reuse, 0x1, P4 ;  /* 0x000000272f2f7211 */ /* 0x080fe400020f0eff */
[-C--:B------:R-:W-:Y:S01]  /*96c0*/  IADD3 R52, P4, R69, R38.reuse, RZ ;  /* 0x0000002645347210 */ /* 0x080fe20007f9e0ff */
[----:B------:R-:W3:Y:S01]  /*96d0*/  LDS.128 R32, [R37] ;  /* 0x0000000025207984 */ /* 0x000ee20000000c00 */
[-C--:B------:R-:W-:Y:S01]  /*96e0*/  LEA.HI.X.SX32 R51, R51, R39.reuse, 0x1, P6 ;  /* 0x0000002733337211 */ /* 0x080fe200030f0eff */
[----:B------:R-:W-:Y:S01]  /*96f0*/  BAR.SYNC.DEFER_BLOCKING 0x0 ;  /* 0x0000000000007b1d */ /* 0x000fe20000010000 */
[----:B------:R-:W-:Y:S02]  /*9700*/  IADD3 R58, P6, R77, R38, RZ ;  /* 0x000000264d3a7210 */ /* 0x000fe40007fde0ff */
[----:B------:R-:W-:-:S02]  /*9710*/  LEA.HI.X.SX32 R53, R53, R39, 0x1, P4 ;  /* 0x0000002735357211 */ /* 0x000fc400020f0eff */
[-C--:B------:R-:W-:Y:S02]  /*9720*/  IADD3 R60, P4, R81, R38.reuse, RZ ;  /* 0x00000026513c7210 */ /* 0x080fe40007f9e0ff */
[-C--:B------:R-:W-:Y:S02]  /*9730*/  LEA.HI.X.SX32 R59, R59, R39.reuse, 0x1, P6 ;  /* 0x000000273b3b7211 */ /* 0x080fe400030f0eff */
[-C--:B------:R-:W-:Y:S02]  /*9740*/  IADD3 R64, P6, R89, R38.reuse, RZ ;  /* 0x0000002659407210 */ /* 0x080fe40007fde0ff */
[-C--:B------:R-:W-:Y:S02]  /*9750*/  LEA.HI.X.SX32 R61, R61, R39.reuse, 0x1, P4 ;  /* 0x000000273d3d7211 */ /* 0x080fe400020f0eff */
[----:B------:R-:W-:Y:S02]  /*9760*/  IADD3 R66, P4, R93, R38, RZ ;  /* 0x000000265d427210 */ /* 0x000fe40007f9e0ff */
[----:B------:R-:W-:-:S02]  /*9770*/  LEA.HI.X.SX32 R65, R65, R39, 0x1, P6 ;  /* 0x0000002741417211 */ /* 0x000fc400030f0eff */
[-C--:B------:R-:W-:Y:S02]  /*9780*/  IADD3 R70, P6, R101, R38.reuse, RZ ;  /* 0x0000002665467210 */ /* 0x080fe40007fde0ff */
[-C--:B------:R-:W-:Y:S02]  /*9790*/  LEA.HI.X.SX32 R67, R67, R39.reuse, 0x1, P4 ;  /* 0x0000002743437211 */ /* 0x080fe400020f0eff */
[-C--:B------:R-:W-:Y:S02]  /*97a0*/  LEA.HI.X.SX32 R69, R69, R39.reuse, 0x1, P5 ;  /* 0x0000002745457211 */ /* 0x080fe400028f0eff */
[-C--:B------:R-:W-:Y:S01]  /*97b0*/  LEA R72, P4, R173, R38.reuse, 0x5 ;  /* 0x00000026ad487211 */ /* 0x080fe200078828ff */
[----:B------:R4:W-:Y:S01]  /*97c0*/  STSM.16.M88.4 [R3], R148 ;  /* 0x0000009403007844 */ /* 0x0009e20000000200 */
[----:B------:R-:W-:Y:S01]  /*97d0*/  BAR.SYNC.DEFER_BLOCKING 0x0 ;  /* 0x0000000000007b1d */ /* 0x000fe20000010000 */
[----:B------:R-:W-:Y:S02]  /*97e0*/  IADD3 R74, P5, R109, R38, RZ ;  /* 0x000000266d4a7210 */ /* 0x000fe40007fbe0ff */
[----:B------:R-:W-:-:S02]  /*97f0*/  LEA.HI.X.SX32 R71, R71, R39, 0x1, P6 ;  /* 0x0000002747477211 */ /* 0x000fc400030f0eff */
[-C--:B------:R-:W-:Y:S02]  /*9800*/  IADD3 R76, P6, R113, R38.reuse, RZ ;  /* 0x00000026714c7210 */ /* 0x080fe40007fde0ff */
[-C--:B------:R-:W-:Y:S02]  /*9810*/  LEA.HI.X.SX32 R73, R73, R39.reuse, 0x1, P4 ;  /* 0x0000002749497211 */ /* 0x080fe400020f0eff */
[-C--:B------:R-:W-:Y:S02]  /*9820*/  LEA.HI.X.SX32 R75, R75, R39.reuse, 0x1, P5 ;  /* 0x000000274b4b7211 */ /* 0x080fe400028f0eff */
[-C--:B------:R-:W-:Y:S01]  /*9830*/  IADD3 R78, P4, R117, R38.reuse, RZ ;  /* 0x00000026754e7210 */ /* 0x080fe20007f9e0ff */
[----:B----4-:R-:W-:Y:S01]  /*9840*/  IMAD R3, R173, 0x3e, RZ ;  /* 0x0000003ead037824 */ /* 0x010fe200078e02ff */
[-C--:B------:R-:W-:Y:S01]  /*9850*/  IADD3 R80, P5, R121, R38.reuse, RZ ;  /* 0x0000002679507210 */ /* 0x080fe20007fbe0ff */
[----:B------:R-:W-:Y:S01]  /*9860*/  IMAD R149, R173, 0x39, RZ ;  /* 0x00000039ad957824 */ /* 0x000fe200078e02ff */
[----:B------:R-:W-:Y:S01]  /*9870*/  LEA.HI.X.SX32 R77, R77, R39, 0x1, P6 ;  /* 0x000000274d4d7211 */ /* 0x000fe200030f0eff */
[----:B------:R-:W-:Y:S01]  /*9880*/  IMAD R151, R173, 0x78, RZ ;  /* 0x00000078ad977824 */ /* 0x000fe200078e02ff */
[----:B------:R-:W-:-:S02]  /*9890*/  IADD3 R82, P6, R125, R38, RZ ;  /* 0x000000267d527210 */ /* 0x000fc40007fde0ff */
[-C--:B------:R-:W-:Y:S02]  /*98a0*/  LEA.HI.X.SX32 R79, R79, R39.reuse, 0x1, P4 ;  /* 0x000000274f4f7211 */ /* 0x080fe400020f0eff */
[-C--:B------:R-:W-:Y:S02]  /*98b0*/  LEA.HI.X.SX32 R81, R81, R39.reuse, 0x1, P5 ;  /* 0x0000002751517211 */ /* 0x080fe400028f0eff */
[-C--:B------:R-:W-:Y:S01]  /*98c0*/  IADD3 R84, P4, R135, R38.reuse, RZ ;  /* 0x0000002687547210 */ /* 0x080fe20007f9e0ff */
[----:B0-----:R0:W-:Y:S01]  /*98d0*/  STG.E.U16 desc[UR44][R38.64], R4 ;  /* 0x0000000426007986 */ /* 0x0011e2000c10152c */
[-C--:B------:R-:W-:Y:S02]  /*98e0*/  IADD3 R86, P5, R147, R38.reuse, RZ ;  /* 0x0000002693567210 */ /* 0x080fe40007fbe0ff */
[----:B------:R-:W-:Y:S02]  /*98f0*/  LEA.HI.X.SX32 R83, R83, R39, 0x1, P6 ;  /* 0x0000002753537211 */ /* 0x000fe400030f0eff */
[----:B------:R-:W-:-:S02]  /*9900*/  IADD3 R88, P6, R155, R38, RZ ;  /* 0x000000269b587210 */ /* 0x000fc40007fde0ff */
[-C--:B------:R-:W-:Y:S02]  /*9910*/  LEA.HI.X.SX32 R85, R85, R39.reuse, 0x1, P4 ;  /* 0x0000002755557211 */ /* 0x080fe400020f0eff */
[-C--:B------:R-:W-:Y:S02]  /*9920*/  LEA.HI.X.SX32 R87, R87, R39.reuse, 0x1, P5 ;  /* 0x0000002757577211 */ /* 0x080fe400028f0eff */
[-C--:B------:R-:W-:Y:S02]  /*9930*/  IADD3 R90, P4, R159, R38.reuse, RZ ;  /* 0x000000269f5a7210 */ /* 0x080fe40007f9e0ff */
        /* <DEDUP_REMOVED lines=12> */
[-C--:B------:R-:W-:Y:S02]  /*9a00*/  LEA R104, P5, R173, R38.reuse, 0x6 ;  /* 0x00000026ad687211 */ /* 0x080fe400078a30ff */
        /* <DEDUP_REMOVED lines=28> */
[-C--:B------:R-:W-:Y:S01]  /*9bd0*/  IADD3 R146, P4, R201, R38.reuse, RZ ;  /* 0x00000026c9927210 */ /* 0x080fe20007f9e0ff */
[----:B------:R-:W-:Y:S01]  /*9be0*/  FFMA R201, R36, 0.69314718246459960938, R239 ;  /* 0x3f31721824c97823 */ /* 0x000fe200000000ef */
        /* <DEDUP_REMOVED lines=32> */
[----:B0-----:R-:W-:-:S02]  /*9df0*/  IADD3 R38, P6, R133, R38, RZ ;  /* 0x0000002685267210 */ /* 0x001fc40007fde0ff */
[----:B------:R-:W-:Y:S02]  /*9e00*/  PRMT R4, R4, 0x7632, R4 ;  /* 0x0000763204047816 */ /* 0x000fe40000000004 */
[-C--:B------:R-:W-:Y:S02]  /*9e10*/  LEA.HI.X.SX32 R133, R57, R39.reuse, 0x1, P4 ;  /* 0x0000002739857211 */ /* 0x080fe400020f0eff */
[-C--:B------:R-:W-:Y:S01]  /*9e20*/  LEA.HI.X.SX32 R127, R127, R39.reuse, 0x1, P5 ;  /* 0x000000277f7f7211 */ /* 0x080fe200028f0eff */
[----:B------:R0:W-:Y:S01]  /*9e30*/  STG.E.U16 desc[UR44][R40.64], R4 ;  /* 0x0000000428007986 */ /* 0x0001e2000c10152c */
[----:B------:R-:W-:Y:S02]  /*9e40*/  LEA.HI.X.SX32 R39, R3, R39, 0x1, P6 ;  /* 0x0000002703277211 */ /* 0x000fe400030f0eff */
[----:B------:R-:W-:Y:S01]  /*9e50*/  PRMT R3, R5, 0x7632, R3 ;  /* 0x0000763205037816 */ /* 0x000fe20000000003 */
[----:B------:R4:W-:Y:S01]  /*9e60*/  STG.E.U16 desc[UR44][R42.64], R5 ;  /* 0x000000052a007986 */ /* 0x0009e2000c10152c */
[----:B-1----:R-:W-:-:S03]  /*9e70*/  PRMT R57, R26, 0x7632, R57 ;  /* 0x000076321a397816 */ /* 0x002fc60000000039 */
[----:B------:R1:W-:Y:S01]  /*9e80*/  STG.E.U16 desc[UR44][R44.64], R3 ;  /* 0x000000032c007986 */ /* 0x0003e2000c10152c */
[----:B0-----:R-:W-:-:S03]  /*9e90*/  PRMT R41, R6, 0x7632, R41 ;  /* 0x0000763206297816 */ /* 0x001fc60000000029 */
[----:B------:R0:W-:Y:S01]  /*9ea0*/  STG.E.U16 desc[UR44][R46.64], R6 ;  /* 0x000000062e007986 */ /* 0x0001e2000c10152c */
[----:B------:R-:W-:Y:S02]  /*9eb0*/  PRMT R4, R13, 0x7632, R4 ;  /* 0x000076320d047816 */ /* 0x000fe40000000004 */
[----:B----4-:R-:W-:Y:S01]  /*9ec0*/  PRMT R43, R7, 0x7632, R43 ;  /* 0x00007632072b7816 */ /* 0x010fe2000000002b */
[----:B------:R4:W-:Y:S01]  /*9ed0*/  STG.E.U16 desc[UR44][R48.64], R41 ;  /* 0x0000002930007986 */ /* 0x0009e2000c10152c */
[----:B------:R-:W-:Y:S02]  /*9ee0*/  PRMT R5, R15, 0x7632, R5 ;  /* 0x000076320f057816 */ /* 0x000fe40000000005 */
[----:B-1----:R-:W-:Y:S01]  /*9ef0*/  PRMT R45, R12, 0x7632, R45 ;  /* 0x000076320c2d7816 */ /* 0x002fe2000000002d */
[----:B------:R1:W-:Y:S01]  /*9f00*/  STG.E.U16 desc[UR44][R50.64], R7 ;  /* 0x0000000732007986 */ /* 0x0003e2000c10152c */
[----:B------:R-:W-:-:S03]  /*9f10*/  PRMT R3, R14, 0x7632, R3 ;  /* 0x000076320e037816 */ /* 0x000fc60000000003 */
[----:B------:R5:W-:Y:S01]  /*9f20*/  STG.E.U16 desc[UR44][R52.64], R43 ;  /* 0x0000002b34007986 */ /* 0x000be2000c10152c */
[----:B0-----:R-:W-:Y:S02]  /*9f30*/  PRMT R6, R16, 0x7632, R6 ;  /* 0x0000763210067816 */ /* 0x001fe40000000006 */
[----:B------:R-:W-:Y:S01]  /*9f40*/  PRMT R47, R21, 0x7632, R47 ;  /* 0x00007632152f7816 */ /* 0x000fe2000000002f */
[----:B------:R0:W-:Y:S01]  /*9f50*/  STG.E.U16 desc[UR44][R54.64], R12 ;  /* 0x0000000c36007986 */ /* 0x0001e2000c10152c */
[----:B----4-:R-:W-:Y:S02]  /*9f60*/  PRMT R41, R18, 0x7632, R41 ;  /* 0x0000763212297816 */ /* 0x010fe40000000029 */
[----:B------:R-:W-:Y:S01]  /*9f70*/  PRMT R49, R22, 0x7632, R49 ;  /* 0x0000763216317816 */ /* 0x000fe20000000031 */
[----:B------:R4:W-:Y:S01]  /*9f80*/  STG.E.U16 desc[UR44][R58.64], R45 ;  /* 0x0000002d3a007986 */ /* 0x0009e2000c10152c */
[----:B-1----:R-:W-:Y:S02]  /*9f90*/  PRMT R7, R17, 0x7632, R7 ;  /* 0x0000763211077816 */ /* 0x002fe40000000007 */
[----:B------:R-:W-:Y:S01]  /*9fa0*/  PRMT R51, R23, 0x7632, R51 ;  /* 0x0000763217337816 */ /* 0x000fe20000000033 */
[----:B------:R2:W-:Y:S01]  /*9fb0*/  STG.E.U16 desc[UR44][R60.64], R13 ;  /* 0x0000000d3c007986 */ /* 0x0005e2000c10152c */
[----:B-----5:R-:W-:-:S02]  /*9fc0*/  PRMT R43, R19, 0x7632, R43 ;  /* 0x00007632132b7816 */ /* 0x020fc4000000002b */
[----:B------:R-:W-:Y:S01]  /*9fd0*/  PRMT R53, R24, 0x7632, R53 ;  /* 0x0000763218357816 */ /* 0x000fe20000000035 */
[----:B------:R1:W-:Y:S01]  /*9fe0*/  STG.E.U16 desc[UR44][R62.64], R4 ;  /* 0x000000043e007986 */ /* 0x0003e2000c10152c */
[----:B0-----:R-:W-:-:S03]  /*9ff0*/  PRMT R55, R25, 0x7632, R55 ;  /* 0x0000763219377816 */ /* 0x001fc60000000037 */
[----:B------:R0:W-:Y:S01]  /*a000*/  STG.E.U16 desc[UR44][R64.64], R14 ;  /* 0x0000000e40007986 */ /* 0x0001e2000c10152c */
[----:B----4-:R-:W-:Y:S02]  /*a010*/  PRMT R45, R20, 0x7632, R45 ;  /* 0x00007632142d7816 */ /* 0x010fe4000000002d */
[----:B------:R-:W-:Y:S01]  /*a020*/  PRMT R59, R27, 0x7632, R59 ;  /* 0x000076321b3b7816 */ /* 0x000fe2000000003b */
[----:B------:R4:W-:Y:S01]  /*a030*/  STG.E.U16 desc[UR44][R66.64], R3 ;  /* 0x0000000342007986 */ /* 0x0009e2000c10152c */
[----:B--2---:R-:W-:-:S03]  /*a040*/  PRMT R61, R28, 0x7632, R61 ;  /* 0x000076321c3d7816 */ /* 0x004fc6000000003d */
[----:B------:R-:W-:Y:S01]  /*a050*/  STG.E.U16 desc[UR44][R68.64], R15 ;  /* 0x0000000f44007986 */ /* 0x000fe2000c10152c */
[----:B-1----:R-:W-:-:S03]  /*a060*/  FSEL R4, R9, -INF , P2 ;  /* 0xff80000009047808 */ /* 0x002fc60001000000 */
[----:B------:R-:W1:Y:S01]  /*a070*/  LDS.128 R12, [R37] ;  /* 0x00000000250c7984 */ /* 0x000e620000000c00 */
[----:B0-----:R-:W-:Y:S01]  /*a080*/  PRMT R64, R29, 0x7632, R64 ;  /* 0x000076321d407816 */ /* 0x001fe20000000040 */
[----:B------:R-:W-:Y:S01]  /*a090*/  FFMA R11, R4, 0.69314718246459960938, R11 ;  /* 0x3f317218040b7823 */ /* 0x000fe2000000000b */
[----:B------:R-:W-:Y:S01]  /*a0a0*/  IMAD.HI R4, R202, 0x4, RZ ;  /* 0x00000004ca047827 */ /* 0x000fe200078e02ff */
[----:B------:R0:W-:Y:S01]  /*a0b0*/  STG.E.U16 desc[UR44][R70.64], R5 ;  /* 0x0000000546007986 */ /* 0x0001e2000c10152c */
[----:B----4-:R-:W-:-:S03]  /*a0c0*/  FSEL R3, R10, -INF , P1 ;  /* 0xff8000000a037808 */ /* 0x010fc60000800000 */
[----:B------:R-:W-:Y:S02]  /*a0d0*/  STG.E.U16 desc[UR44][R72.64], R16 ;  /* 0x0000001048007986 */ /* 0x000fe4000c10152c */
[----:B------:R-:W-:Y:S01]  /*a0e0*/  FFMA R200, R3, 0.69314718246459960938, R200 ;  /* 0x3f31721803c87823 */ /* 0x000fe200000000c8 */
[----:B------:R-:W-:Y:S01]  /*a0f0*/  IMAD.SHL.U32 R3, R202, 0x4, RZ ;  /* 0x00000004ca037824 */ /* 0x000fe200078e00ff */
[----:B------:R-:W-:Y:S04]  /*a100*/  STG.E.U16 desc[UR44][R74.64], R6 ;  /* 0x000000064a007986 */ /* 0x000fe8000c10152c */
[----:B------:R2:W-:Y:S01]  /*a110*/  STG.E.U16 desc[UR44][R76.64], R17 ;  /* 0x000000114c007986 */ /* 0x0005e2000c10152c */
[----:B0-----:R-:W-:Y:S02]  /*a120*/  PRMT R70, R30, 0x7632, R70 ;  /* 0x000076321e467816 */ /* 0x001fe40000000046 */
[----:B------:R-:W-:Y:S01]  /*a130*/  FSEL R5, R8, -INF , P3 ;  /* 0xff80000008057808 */ /* 0x000fe20001800000 */
[----:B------:R3:W-:Y:S01]  /*a140*/  STG.E.U16 desc[UR44][R78.64], R7 ;  /* 0x000000074e007986 */ /* 0x0007e2000c10152c */
[----:B------:R-:W0:Y:S03]  /*a150*/  LDC.64 R8, c[0x0][0x230] ;  /* 0x00008c00ff087b82 */ /* 0x000e260000000a00 */
[----:B------:R4:W-:Y:S01]  /*a160*/  STG.E.U16 desc[UR44][R80.64], R18 ;  /* 0x0000001250007986 */ /* 0x0009e2000c10152c */
[----:B------:R-:W-:Y:S01]  /*a170*/  FFMA R10, R5, 0.69314718246459960938, R56 ;  /* 0x3f317218050a7823 */ /* 0x000fe20000000038 */
[----:B------:R-:W-:-:S02]  /*a180*/  LOP3.LUT R5, R2, 0xf8, RZ, 0xc0, !PT ;  /* 0x000000f802057812 */ /* 0x000fc400078ec0ff */
[----:B------:R5:W-:Y:S01]  /*a190*/  STG.E.U16 desc[UR44][R82.64], R41 ;  /* 0x0000002952007986 */ /* 0x000be2000c10152c */
[----:B--2---:R-:W-:-:S03]  /*a1a0*/  PRMT R76, R31, 0x7632, R76 ;  /* 0x000076321f4c7816 */ /* 0x004fc6000000004c */
[----:B------:R2:W-:Y:S01]  /*a1b0*/  STG.E.U16 desc[UR44][R84.64], R19 ;  /* 0x0000001354007986 */ /* 0x0005e2000c10152c */
[----:B---3--:R-:W-:-:S03]  /*a1c0*/  PRMT R78, R32, 0x7632, R78 ;  /* 0x00007632204e7816 */ /* 0x008fc6000000004e */
[----:B------:R-:W-:Y:S01]  /*a1d0*/  STG.E.U16 desc[UR44][R86.64], R43 ;  /* 0x0000002b56007986 */ /* 0x000fe2000c10152c */
[----:B----4-:R-:W-:-:S03]  /*a1e0*/  PRMT R80, R33, 0x7632, R80 ;  /* 0x0000763221507816 */ /* 0x010fc60000000050 */
[----:B------:R-:W-:Y:S01]  /*a1f0*/  STG.E.U16 desc[UR44][R88.64], R20 ;  /* 0x0000001458007986 */ /* 0x000fe2000c10152c */
[----:B-----5:R-:W-:Y:S02]  /*a200*/  PRMT R82, R34, 0x7632, R82 ;  /* 0x0000763222527816 */ /* 0x020fe40000000052 */
[----:B-1----:R-:W-:Y:S01]  /*a210*/  PRMT R74, R12, 0x7632, R74 ;  /* 0x000076320c4a7816 */ /* 0x002fe2000000004a */
[----:B------:R-:W-:Y:S01]  /*a220*/  STG.E.U16 desc[UR44][R90.64], R45 ;  /* 0x0000002d5a007986 */ /* 0x000fe2000c10152c */
[----:B--2---:R-:W-:Y:S02]  /*a230*/  PRMT R84, R35, 0x7632, R84 ;  /* 0x0000763223547816 */ /* 0x004fe40000000054 */
[----:B------:R-:W-:Y:S01]  /*a240*/  PRMT R68, R13, 0x7632, R68 ;  /* 0x000076320d447816 */ /* 0x000fe20000000044 */
[----:B------:R-:W-:Y:S01]  /*a250*/  STG.E.U16 desc[UR44][R92.64], R21 ;  /* 0x000000155c007986 */ /* 0x000fe2000c10152c */
[----:B------:R-:W-:Y:S02]  /*a260*/  PRMT R66, R14, 0x7632, R66 ;  /* 0x000076320e427816 */ /* 0x000fe40000000042 */
[----:B------:R-:W-:Y:S01]  /*a270*/  PRMT R63, R15, 0x7632, R63 ;  /* 0x000076320f3f7816 */ /* 0x000fe2000000003f */
[----:B------:R-:W-:Y:S01]  /*a280*/  STG.E.U16 desc[UR44][R94.64], R47 ;  /* 0x0000002f5e007986 */ /* 0x000fe2000c10152c */
[----:B0-----:R-:W-:-:S03]  /*a290*/  IADD3 R2, P0, P1, R3, UR6, R8 ;  /* 0x0000000603027c10 */ /* 0x001fc6000f91e008 */
[----:B------:R-:W-:Y:S01]  /*a2a0*/  STG.E.U16 desc[UR44][R96.64], R22 ;  /* 0x0000001660007986 */ /* 0x000fe2000c10152c */
[----:B------:R-:W-:-:S03]  /*a2b0*/  IADD3.X R3, R4, UR5, R9, P0, P1 ;  /* 0x0000000504037c10 */ /* 0x000fc600087e2409 */
[----:B------:R-:W-:Y:S04]  /*a2c0*/  STG.E.U16 desc[UR44][R98.64], R49 ;  /* 0x0000003162007986 */ /* 0x000fe8000c10152c */
        /* <DEDUP_REMOVED lines=33> */
[----:B------:R-:W-:Y:S01]  /*a4e0*/  STG.E.U16 desc[UR44][R126.64], R63 ;  /* 0x0000003f7e007986 */ /* 0x000fe2000c10152c */
[----:B------:R-:W-:Y:S06]  /*a4f0*/  BAR.SYNC.DEFER_BLOCKING 0x0 ;  /* 0x0000000000007b1d */ /* 0x000fec0000010000 */
[----:B------:R-:W-:Y:S04]  /*a500*/  STS.64 [R5+UR19], R10 ;  /* 0x0000000a05007988 */ /* 0x000fe80008000a13 */
[----:B------:R-:W-:Y:S01]  /*a510*/  STS.64 [R5+UR19+0x100], R200 ;  /* 0x000100c805007988 */ /* 0x000fe20008000a13 */
[----:B------:R-:W-:Y:S06]  /*a520*/  BAR.SYNC.DEFER_BLOCKING 0x0 ;  /* 0x0000000000007b1d */ /* 0x000fec0000010000 */
[----:B------:R-:W0:Y:S04]  /*a530*/  LDS R7, [R0] ;  /* 0x0000000000077984 */ /* 0x000e280000000800 */
[----:B0-----:R-:W-:Y:S01]  /*a540*/  STG.E desc[UR44][R2.64], R7 ;  /* 0x0000000702007986 */ /* 0x001fe2000c10192c */
[----:B------:R-:W-:Y:S05]  /*a550*/  EXIT ;  /* 0x000000000000794d */ /* 0x000fea0003800000 */
.L_x_2:
[----:B------:R-:W-:-:S00]  /*a560*/  BRA `(.L_x_2) ;  /* 0xfffffffc00fc7947 */ /* 0x000fc0000383ffff */
[----:B------:R-:W-:-:S00]  /*a570*/  NOP ;  /* 0x0000000000007918 */ /* 0x000fc00000000000 */
        /* <DEDUP_REMOVED lines=8> */
.L_x_3:


//--------------------- .nv.global.init           --------------------------
	.section	.nv.global.init,"aw",@progbits
.nv.global.init:
	.type		_$_str,@object
	.size		_$_str,(.L_0 - _$_str)
_$_str:
        /*0000*/ 	.byte	0x5f, 0x5f, 0x43, 0x55, 0x44, 0x41, 0x5f, 0x46, 0x54, 0x5a, 0x00
.L_0:


//--------------------- .nv.shared.attn_fwd       --------------------------
	.section	.nv.shared.attn_fwd,"aw",@nobits
	.sectionflags	@""
	.align	16
	.zero		1024


//--------------------- .nv.shared.reserved.0     --------------------------
	.section	.nv.shared.reserved.0,"aw",@nobits
	.weak		__nv_reservedSMEM_offset_0_alias
	.size		__nv_reservedSMEM_offset_0_alias, 0, 0
	.other		__nv_reservedSMEM_offset_0_alias,@"STO_CUDA_RESERVED_SHARED STV_DEFAULT"
__nv_reservedSMEM_offset_0_alias:
	.zero		0


//--------------------- .nv.constant0.attn_fwd    --------------------------
	.section	.nv.constant0.attn_fwd,"a",@progbits
	.sectionflags	@""
	.align	4
.nv.constant0.attn_fwd:
	.zero		664


//--------------------- SYMBOLS --------------------------

	.type		.nv.reservedSmem.offset0,@object
	.size		.nv.reservedSmem.offset0,0x4
